	.target	sm_100a

	.elftype	@"ET_EXEC"


//--------------------- .note.nv.tkinfo           --------------------------
	.section	.note.nv.tkinfo,"",@"SHT_NOTE"
	.sectionflags	@"SHF_NOTE_NV_TKINFO"
	.tkinfo
        /*0018*/ 	.word	0x00000002
        /*0030*/ 	.string	""
        /*0030*/ 	.string	"ptxas"
        /*0030*/ 	.string	"Cuda compilation tools, release 13.0, V13.0.88"
        /*0030*/ 	.string	"Build cuda_13.0.r13.0/compiler.36424714_0"
        /*0030*/ 	.string	"-arch sm_100a -m 64 "



//--------------------- .note.nv.cuinfo           --------------------------
	.section	.note.nv.cuinfo,"",@"SHT_NOTE"
	.sectionflags	@"SHF_NOTE_NV_CUINFO"
        /*0018*/ 	.short	0x0002
        /*001a*/ 	.short	0x0064
        /*001c*/ 	.short	0x0082
	.zero		2


//--------------------- .nv.info                  --------------------------
	.section	.nv.info,"",@"SHT_CUDA_INFO"
	.align	4


	//----- nvinfo : EIATTR_REGCOUNT
	.align		4
        /*0000*/ 	.byte	0x04, 0x2f
        /*0002*/ 	.short	(.L_19 - .L_18)
	.align		4
.L_18:
        /*0004*/ 	.word	index@(_ZN7cutlass13device_kernelINS_4gemm6kernel13GemmUniversalIN4cute5tupleIJiiiiEEENS1_10collective13CollectiveMmaINS1_35MainloopSm100TmaUmmaWarpSpecializedILi5ELi2ELi4ENS5_IJNS4_1CILi2EEENSA_ILi1EEESC_EEEEENS5_IJNSA_ILi128EEENSA_ILi64EEENSA_ILi32EEEEEENS_10tfloat32_tENS5_IJlSC_lEEESJ_SK_NS4_8TiledMMAINS4_8MMA_AtomIJNS4_23SM100_MMA_TF32_2x1SM_SSISJ_SJ_fLi128ELi64ELNS4_4UMMA5MajorE0ELSP_0ELNSO_7ScaleInE0ELSQ_0EEEEEENS4_6LayoutINS5_IJSC_SC_SC_EEENS5_IJNSA_ILi0EEESV_SV_EEEEENS5_IJNS4_10UnderscoreESY_SY_EEEEENS4_18SM100_TMA_2SM_LOADENS4_14ComposedLayoutINS4_7SwizzleILi3ELi4ELi3EEENS4_18smem_ptr_flag_bitsILi32EEENST_INS5_IJNSA_ILi8EEESH_EEENS5_IJSH_SC_EEEEEEEvNS4_8identityES11_S1B_vS1C_EENS_8epilogue10collective18CollectiveEpilogueINS1E_23Sm100TmaWarpSpecializedILi3ELi2ELi16ELb1ELb0EEEJNS5_IJSG_SG_SH_EEENS5_IJNST_ISG_SC_EENST_INS5_IJNSA_ILi16EEESB_EEENS5_IJSC_SH_EEEEEEEESJ_SK_SJ_SK_NS1E_6fusion15FusionCallbacksIS1I_NS1Q_17LinearCombinationISJ_fSJ_fLNS_15FloatRoundStyleE2EEES1J_S1P_JEEENS4_5SM1004TMEM4LOAD26SM100_TMEM_LOAD_32dp32b16xENS4_13SM90_TMA_LOADENS12_INS13_ILi2ELi4ELi3EEES16_NST_INS5_IJS17_S1L_EEENS5_IJS1L_SC_EEEEEEENS4_39AutoVectorizingCopyWithAssumedAlignmentILi128EEENS4_14SM90_TMA_STOREES25_S27_S27_EEEvvEEEEvNT_6ParamsE)
        /*0008*/ 	.word	0x0000005f


	//----- nvinfo : EIATTR_FRAME_SIZE
	.align		4
.L_19:
        /*000c*/ 	.byte	0x04, 0x11
        /*000e*/ 	.short	(.L_21 - .L_20)
	.align		4
.L_20:
        /*0010*/ 	.word	index@($__internal_2_$__cuda_sm10x_tcgen05_guardrail_trap_unallocated_columns_being_dealloced)
        /*0014*/ 	.word	0x00000000


	//----- nvinfo : EIATTR_FRAME_SIZE
	.align		4
.L_21:
        /*0018*/ 	.byte	0x04, 0x11
        /*001a*/ 	.short	(.L_23 - .L_22)
	.align		4
.L_22:
        /*001c*/ 	.word	index@($__internal_1_$__cuda_sm10x_tcgen05_guardrail_trap_phase_invalid_during_alloc)
        /*0020*/ 	.word	0x00000000


	//----- nvinfo : EIATTR_FRAME_SIZE
	.align		4
.L_23:
        /*0024*/ 	.byte	0x04, 0x11
        /*0026*/ 	.short	(.L_25 - .L_24)
	.align		4
.L_24:
        /*0028*/ 	.word	index@($__internal_0_$__cuda_sm10x_tcgen05_guardrail_trap_col_being_dealloced_not_returned_by_alloc)
        /*002c*/ 	.word	0x00000000


	//----- nvinfo : EIATTR_FRAME_SIZE
	.align		4
.L_25:
        /*0030*/ 	.byte	0x04, 0x11
        /*0032*/ 	.short	(.L_27 - .L_26)
	.align		4
.L_26:
        /*0034*/ 	.word	index@(_ZN7cutlass13device_kernelINS_4gemm6kernel13GemmUniversalIN4cute5tupleIJiiiiEEENS1_10collective13CollectiveMmaINS1_35MainloopSm100TmaUmmaWarpSpecializedILi5ELi2ELi4ENS5_IJNS4_1CILi2EEENSA_ILi1EEESC_EEEEENS5_IJNSA_ILi128EEENSA_ILi64EEENSA_ILi32EEEEEENS_10tfloat32_tENS5_IJlSC_lEEESJ_SK_NS4_8TiledMMAINS4_8MMA_AtomIJNS4_23SM100_MMA_TF32_2x1SM_SSISJ_SJ_fLi128ELi64ELNS4_4UMMA5MajorE0ELSP_0ELNSO_7ScaleInE0ELSQ_0EEEEEENS4_6LayoutINS5_IJSC_SC_SC_EEENS5_IJNSA_ILi0EEESV_SV_EEEEENS5_IJNS4_10UnderscoreESY_SY_EEEEENS4_18SM100_TMA_2SM_LOADENS4_14ComposedLayoutINS4_7SwizzleILi3ELi4ELi3EEENS4_18smem_ptr_flag_bitsILi32EEENST_INS5_IJNSA_ILi8EEESH_EEENS5_IJSH_SC_EEEEEEEvNS4_8identityES11_S1B_vS1C_EENS_8epilogue10collective18CollectiveEpilogueINS1E_23Sm100TmaWarpSpecializedILi3ELi2ELi16ELb1ELb0EEEJNS5_IJSG_SG_SH_EEENS5_IJNST_ISG_SC_EENST_INS5_IJNSA_ILi16EEESB_EEENS5_IJSC_SH_EEEEEEEESJ_SK_SJ_SK_NS1E_6fusion15FusionCallbacksIS1I_NS1Q_17LinearCombinationISJ_fSJ_fLNS_15FloatRoundStyleE2EEES1J_S1P_JEEENS4_5SM1004TMEM4LOAD26SM100_TMEM_LOAD_32dp32b16xENS4_13SM90_TMA_LOADENS12_INS13_ILi2ELi4ELi3EEES16_NST_INS5_IJS17_S1L_EEENS5_IJS1L_SC_EEEEEEENS4_39AutoVectorizingCopyWithAssumedAlignmentILi128EEENS4_14SM90_TMA_STOREES25_S27_S27_EEEvvEEEEvNT_6ParamsE)
        /*0038*/ 	.word	0x00000000


	//----- nvinfo : EIATTR_MIN_STACK_SIZE
	.align		4
.L_27:
        /*003c*/ 	.byte	0x04, 0x12
        /*003e*/ 	.short	(.L_29 - .L_28)
	.align		4
.L_28:
        /*0040*/ 	.word	index@(_ZN7cutlass13device_kernelINS_4gemm6kernel13GemmUniversalIN4cute5tupleIJiiiiEEENS1_10collective13CollectiveMmaINS1_35MainloopSm100TmaUmmaWarpSpecializedILi5ELi2ELi4ENS5_IJNS4_1CILi2EEENSA_ILi1EEESC_EEEEENS5_IJNSA_ILi128EEENSA_ILi64EEENSA_ILi32EEEEEENS_10tfloat32_tENS5_IJlSC_lEEESJ_SK_NS4_8TiledMMAINS4_8MMA_AtomIJNS4_23SM100_MMA_TF32_2x1SM_SSISJ_SJ_fLi128ELi64ELNS4_4UMMA5MajorE0ELSP_0ELNSO_7ScaleInE0ELSQ_0EEEEEENS4_6LayoutINS5_IJSC_SC_SC_EEENS5_IJNSA_ILi0EEESV_SV_EEEEENS5_IJNS4_10UnderscoreESY_SY_EEEEENS4_18SM100_TMA_2SM_LOADENS4_14ComposedLayoutINS4_7SwizzleILi3ELi4ELi3EEENS4_18smem_ptr_flag_bitsILi32EEENST_INS5_IJNSA_ILi8EEESH_EEENS5_IJSH_SC_EEEEEEEvNS4_8identityES11_S1B_vS1C_EENS_8epilogue10collective18CollectiveEpilogueINS1E_23Sm100TmaWarpSpecializedILi3ELi2ELi16ELb1ELb0EEEJNS5_IJSG_SG_SH_EEENS5_IJNST_ISG_SC_EENST_INS5_IJNSA_ILi16EEESB_EEENS5_IJSC_SH_EEEEEEEESJ_SK_SJ_SK_NS1E_6fusion15FusionCallbacksIS1I_NS1Q_17LinearCombinationISJ_fSJ_fLNS_15FloatRoundStyleE2EEES1J_S1P_JEEENS4_5SM1004TMEM4LOAD26SM100_TMEM_LOAD_32dp32b16xENS4_13SM90_TMA_LOADENS12_INS13_ILi2ELi4ELi3EEES16_NST_INS5_IJS17_S1L_EEENS5_IJS1L_SC_EEEEEEENS4_39AutoVectorizingCopyWithAssumedAlignmentILi128EEENS4_14SM90_TMA_STOREES25_S27_S27_EEEvvEEEEvNT_6ParamsE)
        /*0044*/ 	.word	0x00000000
.L_29:


//--------------------- .nv.compat                --------------------------
	.section	.nv.compat,"",@"SHT_CUDA_COMPAT_INFO"
	.align	4
        /*0000*/ 	.byte	0x02, 0x09, 0x01, 0x00, 0x02, 0x02, 0x02, 0x00, 0x02, 0x05, 0x05, 0x00, 0x03, 0x07, 0x01, 0x01
        /*0010*/ 	.byte	0x02, 0x03, 0x01, 0x00, 0x02, 0x06, 0x01, 0x00, 0x04, 0x0b, 0x08, 0x00, 0x09, 0x00, 0x00, 0x00
        /*0020*/ 	.byte	0x00, 0x00, 0x00, 0x00


//--------------------- .nv.info._ZN7cutlass13device_kernelINS_4gemm6kernel13GemmUniversalIN4cute5tupleIJiiiiEEENS1_10collective13CollectiveMmaINS1_35MainloopSm100TmaUmmaWarpSpecializedILi5ELi2ELi4ENS5_IJNS4_1CILi2EEENSA_ILi1EEESC_EEEEENS5_IJNSA_ILi128EEENSA_ILi64EEENSA_ILi32EEEEEENS_10tfloat32_tENS5_IJlSC_lEEESJ_SK_NS4_8TiledMMAINS4_8MMA_AtomIJNS4_23SM100_MMA_TF32_2x1SM_SSISJ_SJ_fLi128ELi64ELNS4_4UMMA5MajorE0ELSP_0ELNSO_7ScaleInE0ELSQ_0EEEEEENS4_6LayoutINS5_IJSC_SC_SC_EEENS5_IJNSA_ILi0EEESV_SV_EEEEENS5_IJNS4_10UnderscoreESY_SY_EEEEENS4_18SM100_TMA_2SM_LOADENS4_14ComposedLayoutINS4_7SwizzleILi3ELi4ELi3EEENS4_18smem_ptr_flag_bitsILi32EEENST_INS5_IJNSA_ILi8EEESH_EEENS5_IJSH_SC_EEEEEEEvNS4_8identityES11_S1B_vS1C_EENS_8epilogue10collective18CollectiveEpilogueINS1E_23Sm100TmaWarpSpecializedILi3ELi2ELi16ELb1ELb0EEEJNS5_IJSG_SG_SH_EEENS5_IJNST_ISG_SC_EENST_INS5_IJNSA_ILi16EEESB_EEENS5_IJSC_SH_EEEEEEEESJ_SK_SJ_SK_NS1E_6fusion15FusionCallbacksIS1I_NS1Q_17LinearCombinationISJ_fSJ_fLNS_15FloatRoundStyleE2EEES1J_S1P_JEEENS4_5SM1004TMEM4LOAD26SM100_TMEM_LOAD_32dp32b16xENS4_13SM90_TMA_LOADENS12_INS13_ILi2ELi4ELi3EEES16_NST_INS5_IJS17_S1L_EEENS5_IJS1L_SC_EEEEEEENS4_39AutoVectorizingCopyWithAssumedAlignmentILi128EEENS4_14SM90_TMA_STOREES25_S27_S27_EEEvvEEEEvNT_6ParamsE --------------------------
	.section	.nv.info._ZN7cutlass13device_kernelINS_4gemm6kernel13GemmUniversalIN4cute5tupleIJiiiiEEENS1_10collective13CollectiveMmaINS1_35MainloopSm100TmaUmmaWarpSpecializedILi5ELi2ELi4ENS5_IJNS4_1CILi2EEENSA_ILi1EEESC_EEEEENS5_IJNSA_ILi128EEENSA_ILi64EEENSA_ILi32EEEEEENS_10tfloat32_tENS5_IJlSC_lEEESJ_SK_NS4_8TiledMMAINS4_8MMA_AtomIJNS4_23SM100_MMA_TF32_2x1SM_SSISJ_SJ_fLi128ELi64ELNS4_4UMMA5MajorE0ELSP_0ELNSO_7ScaleInE0ELSQ_0EEEEEENS4_6LayoutINS5_IJSC_SC_SC_EEENS5_IJNSA_ILi0EEESV_SV_EEEEENS5_IJNS4_10UnderscoreESY_SY_EEEEENS4_18SM100_TMA_2SM_LOADENS4_14ComposedLayoutINS4_7SwizzleILi3ELi4ELi3EEENS4_18smem_ptr_flag_bitsILi32EEENST_INS5_IJNSA_ILi8EEESH_EEENS5_IJSH_SC_EEEEEEEvNS4_8identityES11_S1B_vS1C_EENS_8epilogue10collective18CollectiveEpilogueINS1E_23Sm100TmaWarpSpecializedILi3ELi2ELi16ELb1ELb0EEEJNS5_IJSG_SG_SH_EEENS5_IJNST_ISG_SC_EENST_INS5_IJNSA_ILi16EEESB_EEENS5_IJSC_SH_EEEEEEEESJ_SK_SJ_SK_NS1E_6fusion15FusionCallbacksIS1I_NS1Q_17LinearCombinationISJ_fSJ_fLNS_15FloatRoundStyleE2EEES1J_S1P_JEEENS4_5SM1004TMEM4LOAD26SM100_TMEM_LOAD_32dp32b16xENS4_13SM90_TMA_LOADENS12_INS13_ILi2ELi4ELi3EEES16_NST_INS5_IJS17_S1L_EEENS5_IJS1L_SC_EEEEEEENS4_39AutoVectorizingCopyWithAssumedAlignmentILi128EEENS4_14SM90_TMA_STOREES25_S27_S27_EEEvvEEEEvNT_6ParamsE,"",@"SHT_CUDA_INFO"
	.sectionflags	@""
	.align	4


	//----- nvinfo : EIATTR_CUDA_API_VERSION
	.align		4
        /*0000*/ 	.byte	0x04, 0x37
        /*0002*/ 	.short	(.L_31 - .L_30)
.L_30:
        /*0004*/ 	.word	0x00000082


	//----- nvinfo : EIATTR_KPARAM_INFO
	.align		4
.L_31:
        /*0008*/ 	.byte	0x04, 0x17
        /*000a*/ 	.short	(.L_33 - .L_32)
.L_32:
        /*000c*/ 	.word	0x00000000
        /*0010*/ 	.short	0x0000
        /*0012*/ 	.short	0x0000
        /*0014*/ 	.byte	0x00, 0xf0, 0x01, 0x20


	//----- nvinfo : EIATTR_AT_ENTRY_FRAGMENTS
	.align		4
.L_33:
        /*0018*/ 	.byte	0x04, 0x4f
        /*001a*/ 	.short	(.L_35 - .L_34)


	//   ....[0]....
.L_34:
        /*001c*/ 	.word	0x00000007


	//----- nvinfo : EIATTR_RESERVED_SMEM_USED
	.align		4
.L_35:
        /*0020*/ 	.byte	0x01, 0x41
	.zero		2


	//----- nvinfo : EIATTR_SPARSE_MMA_MASK
	.align		4
        /*0024*/ 	.byte	0x03, 0x50
        /*0026*/ 	.short	0x0000


	//----- nvinfo : EIATTR_TCGEN05_2CTA_USED
	.align		4
        /*0028*/ 	.byte	0x01, 0x52
	.zero		2


	//----- nvinfo : EIATTR_MAXREG_COUNT
	.align		4
        /*002c*/ 	.byte	0x03, 0x1b
        /*002e*/ 	.short	0x00ff


	//----- nvinfo : EIATTR_NUM_BARRIERS
	.align		4
        /*0030*/ 	.byte	0x02, 0x4c
        /*0032*/ 	.byte	0x07
	.zero		1


	//----- nvinfo : EIATTR_EXTERNS
	.align		4
        /*0034*/ 	.byte	0x04, 0x0f
        /*0036*/ 	.short	(.L_37 - .L_36)


	//   ....[0]....
	.align		4
.L_36:
        /*0038*/ 	.word	index@(__assertfail)


	//----- nvinfo : EIATTR_MERCURY_ISA_VERSION
	.align		4
.L_37:
        /*003c*/ 	.byte	0x03, 0x5f
        /*003e*/ 	.short	0x0101


	//----- nvinfo : EIATTR_INT_WARP_WIDE_INSTR_OFFSETS
	.align		4
        /*0040*/ 	.byte	0x04, 0x31
        /*0042*/ 	.short	(.L_39 - .L_38)


	//   ....[0]....
.L_38:
        /*0044*/ 	.word	0x00000d10


	//   ....[1]....
        /*0048*/ 	.word	0x00000db0


	//   ....[2]....
        /*004c*/ 	.word	0x00002110


	//   ....[3]....
        /*0050*/ 	.word	0x00004070


	//   ....[4]....
        /*0054*/ 	.word	0x000040a0


	//   ....[5]....
        /*0058*/ 	.word	0x000040f0


	//   ....[6]....
        /*005c*/ 	.word	0x000049d0


	//   ....[7]....
        /*0060*/ 	.word	0x00004a40


	//   ....[8]....
        /*0064*/ 	.word	0x00004b40


	//   ....[9]....
        /*0068*/ 	.word	0x00004d20


	//   ....[10]....
        /*006c*/ 	.word	0x00004dd0


	//   ....[11]....
        /*0070*/ 	.word	0x00004ef0


	//----- nvinfo : EIATTR_COOP_GROUP_MASK_REGIDS
	.align		4
.L_39:
        /*0074*/ 	.byte	0x04, 0x29
        /*0076*/ 	.short	(.L_41 - .L_40)


	//   ....[0]....
.L_40:
        /*0078*/ 	.word	0xffffffff


	//   ....[1]....
        /*007c*/ 	.word	0xffffffff


	//   ....[2]....
        /*0080*/ 	.word	0xffffffff


	//   ....[3]....
        /*0084*/ 	.word	0xffffffff


	//   ....[4]....
        /*0088*/ 	.word	0xffffffff


	//   ....[5]....
        /*008c*/ 	.word	0xffffffff


	//   ....[6]....
        /*0090*/ 	.word	0xffffffff


	//   ....[7]....
        /*0094*/ 	.word	0xffffffff


	//   ....[8]....
        /*0098*/ 	.word	0xffffffff


	//   ....[9]....
        /*009c*/ 	.word	0xffffffff


	//   ....[10]....
        /*00a0*/ 	.word	0xffffffff


	//   ....[11]....
        /*00a4*/ 	.word	0xffffffff


	//   ....[12]....
        /*00a8*/ 	.word	0xffffffff


	//   ....[13]....
        /*00ac*/ 	.word	0xffffffff


	//----- nvinfo : EIATTR_COOP_GROUP_INSTR_OFFSETS
	.align		4
.L_41:
        /*00b0*/ 	.byte	0x04, 0x28
        /*00b2*/ 	.short	(.L_43 - .L_42)


	//   ....[0]....
.L_42:
        /*00b4*/ 	.word	0x000000c0


	//   ....[1]....
        /*00b8*/ 	.word	0x00000500


	//   ....[2]....
        /*00bc*/ 	.word	0x000006a0


	//   ....[3]....
        /*00c0*/ 	.word	0x00000810


	//   ....[4]....
        /*00c4*/ 	.word	0x00000900


	//   ....[5]....
        /*00c8*/ 	.word	0x00000a60


	//   ....[6]....
        /*00cc*/ 	.word	0x00000bf0


	//   ....[7]....
        /*00d0*/ 	.word	0x00000e30


	//   ....[8]....
        /*00d4*/ 	.word	0x00001ff0


	//   ....[9]....
        /*00d8*/ 	.word	0x00002e60


	//   ....[10]....
        /*00dc*/ 	.word	0x00003330


	//   ....[11]....
        /*00e0*/ 	.word	0x00003360


	//   ....[12]....
        /*00e4*/ 	.word	0x00003f80


	//   ....[13]....
        /*00e8*/ 	.word	0x00004190


	//----- nvinfo : EIATTR_VRC_CTA_INIT_COUNT
	.align		4
.L_43:
        /*00ec*/ 	.byte	0x02, 0x4a
        /*00ee*/ 	.byte	0x80
	.zero		1


	//----- nvinfo : EIATTR_SYSCALL_OFFSETS
	.align		4
        /*00f0*/ 	.byte	0x04, 0x46
        /*00f2*/ 	.short	(.L_45 - .L_44)


	//   ....[0]....
.L_44:
        /*00f4*/ 	.word	0x00005ad0


	//   ....[1]....
        /*00f8*/ 	.word	0x00005bc0


	//   ....[2]....
        /*00fc*/ 	.word	0x00006400


	//   ....[3]....
        /*0100*/ 	.word	0x00006e10


	//----- nvinfo : EIATTR_MBARRIER_INSTR_OFFSETS
	.align		4
.L_45:
        /*0104*/ 	.byte	0x04, 0x39
        /*0106*/ 	.short	(.L_47 - .L_46)


	//   ....[0]....
.L_46:
        /*0108*/ 	.word	0x000005f0
        /*010c*/ 	.word	0x000000ff
        /*0110*/ 	.word	0x00000000
        /*0114*/ 	.short	0x0100
        /*0116*/ 	.byte	0x08
	.zero		1


	//   ....[1]....
        /*0118*/ 	.word	0x00000600
        /*011c*/ 	.word	0x000000ff
        /*0120*/ 	.word	0x00000028
        /*0124*/ 	.short	0x0100
        /*0126*/ 	.byte	0x08
	.zero		1


	//   ....[2]....
        /*0128*/ 	.word	0x00000610
        /*012c*/ 	.word	0x000000ff
        /*0130*/ 	.word	0x00000008
        /*0134*/ 	.short	0x0100
        /*0136*/ 	.byte	0x08
	.zero		1


	//   ....[3]....
        /*0138*/ 	.word	0x00000620
        /*013c*/ 	.word	0x000000ff
        /*0140*/ 	.word	0x00000030
        /*0144*/ 	.short	0x0100
        /*0146*/ 	.byte	0x08
	.zero		1


	//   ....[4]....
        /*0148*/ 	.word	0x00000630
        /*014c*/ 	.word	0x000000ff
        /*0150*/ 	.word	0x00000010
        /*0154*/ 	.short	0x0100
        /*0156*/ 	.byte	0x08
	.zero		1


	//   ....[5]....
        /*0158*/ 	.word	0x00000640
        /*015c*/ 	.word	0x000000ff
        /*0160*/ 	.word	0x00000038
        /*0164*/ 	.short	0x0100
        /*0166*/ 	.byte	0x08
	.zero		1


	//   ....[6]....
        /*0168*/ 	.word	0x00000650
        /*016c*/ 	.word	0x000000ff
        /*0170*/ 	.word	0x00000018
        /*0174*/ 	.short	0x0100
        /*0176*/ 	.byte	0x08
	.zero		1


	//   ....[7]....
        /*0178*/ 	.word	0x00000660
        /*017c*/ 	.word	0x000000ff
        /*0180*/ 	.word	0x00000040
        /*0184*/ 	.short	0x0100
        /*0186*/ 	.byte	0x08
	.zero		1


	//   ....[8]....
        /*0188*/ 	.word	0x00000670
        /*018c*/ 	.word	0x000000ff
        /*0190*/ 	.word	0x00000020
        /*0194*/ 	.short	0x0100
        /*0196*/ 	.byte	0x08
	.zero		1


	//   ....[9]....
        /*0198*/ 	.word	0x00000680
        /*019c*/ 	.word	0x000000ff
        /*01a0*/ 	.word	0x00000048
        /*01a4*/ 	.short	0x0100
        /*01a6*/ 	.byte	0x08
	.zero		1


	//   ....[10]....
        /*01a8*/ 	.word	0x000007a0
        /*01ac*/ 	.word	0x000000ff
        /*01b0*/ 	.word	0x00000050
        /*01b4*/ 	.short	0x0100
        /*01b6*/ 	.byte	0x09
	.zero		1


	//   ....[11]....
        /*01b8*/ 	.word	0x000007b0
        /*01bc*/ 	.word	0x000000ff
        /*01c0*/ 	.word	0x00000068
        /*01c4*/ 	.short	0x0100
        /*01c6*/ 	.byte	0x09
	.zero		1


	//   ....[12]....
        /*01c8*/ 	.word	0x000007c0
        /*01cc*/ 	.word	0x000000ff
        /*01d0*/ 	.word	0x00000058
        /*01d4*/ 	.short	0x0100
        /*01d6*/ 	.byte	0x09
	.zero		1


	//   ....[13]....
        /*01d8*/ 	.word	0x000007d0
        /*01dc*/ 	.word	0x000000ff
        /*01e0*/ 	.word	0x00000070
        /*01e4*/ 	.short	0x0100
        /*01e6*/ 	.byte	0x09
	.zero		1


	//   ....[14]....
        /*01e8*/ 	.word	0x000007e0
        /*01ec*/ 	.word	0x000000ff
        /*01f0*/ 	.word	0x00000060
        /*01f4*/ 	.short	0x0100
        /*01f6*/ 	.byte	0x09
	.zero		1


	//   ....[15]....
        /*01f8*/ 	.word	0x000007f0
        /*01fc*/ 	.word	0x000000ff
        /*0200*/ 	.word	0x00000078
        /*0204*/ 	.short	0x0100
        /*0206*/ 	.byte	0x09
	.zero		1


	//   ....[16]....
        /*0208*/ 	.word	0x000008d0
        /*020c*/ 	.word	0x000000ff
        /*0210*/ 	.word	0x00000080
        /*0214*/ 	.short	0x0100
        /*0216*/ 	.byte	0x08
	.zero		1


	//   ....[17]....
        /*0218*/ 	.word	0x000008e0
        /*021c*/ 	.word	0x000000ff
        /*0220*/ 	.word	0x00000088
        /*0224*/ 	.short	0x0100
        /*0226*/ 	.byte	0x08
	.zero		1


	//   ....[18]....
        /*0228*/ 	.word	0x00000a10
        /*022c*/ 	.word	0x000000ff
        /*0230*/ 	.word	0x00000090
        /*0234*/ 	.short	0x0100
        /*0236*/ 	.byte	0x08
	.zero		1


	//   ....[19]....
        /*0238*/ 	.word	0x00000a20
        /*023c*/ 	.word	0x000000ff
        /*0240*/ 	.word	0x000000a0
        /*0244*/ 	.short	0x0100
        /*0246*/ 	.byte	0x08
	.zero		1


	//   ....[20]....
        /*0248*/ 	.word	0x00000a30
        /*024c*/ 	.word	0x000000ff
        /*0250*/ 	.word	0x00000098
        /*0254*/ 	.short	0x0100
        /*0256*/ 	.byte	0x08
	.zero		1


	//   ....[21]....
        /*0258*/ 	.word	0x00000a40
        /*025c*/ 	.word	0x000000ff
        /*0260*/ 	.word	0x000000a8
        /*0264*/ 	.short	0x0100
        /*0266*/ 	.byte	0x08
	.zero		1


	//   ....[22]....
        /*0268*/ 	.word	0x00000b60
        /*026c*/ 	.word	0x000000ff
        /*0270*/ 	.word	0x000000b0
        /*0274*/ 	.short	0x0100
        /*0276*/ 	.byte	0x09
	.zero		1


	//   ....[23]....
        /*0278*/ 	.word	0x00000b70
        /*027c*/ 	.word	0x000000ff
        /*0280*/ 	.word	0x000000d0
        /*0284*/ 	.short	0x0100
        /*0286*/ 	.byte	0x09
	.zero		1


	//   ....[24]....
        /*0288*/ 	.word	0x00000b80
        /*028c*/ 	.word	0x000000ff
        /*0290*/ 	.word	0x000000b8
        /*0294*/ 	.short	0x0100
        /*0296*/ 	.byte	0x09
	.zero		1


	//   ....[25]....
        /*0298*/ 	.word	0x00000b90
        /*029c*/ 	.word	0x000000ff
        /*02a0*/ 	.word	0x000000d8
        /*02a4*/ 	.short	0x0100
        /*02a6*/ 	.byte	0x09
	.zero		1


	//   ....[26]....
        /*02a8*/ 	.word	0x00000ba0
        /*02ac*/ 	.word	0x000000ff
        /*02b0*/ 	.word	0x000000c0
        /*02b4*/ 	.short	0x0100
        /*02b6*/ 	.byte	0x09
	.zero		1


	//   ....[27]....
        /*02b8*/ 	.word	0x00000bb0
        /*02bc*/ 	.word	0x000000ff
        /*02c0*/ 	.word	0x000000e0
        /*02c4*/ 	.short	0x0100
        /*02c6*/ 	.byte	0x09
	.zero		1


	//   ....[28]....
        /*02c8*/ 	.word	0x00000bc0
        /*02cc*/ 	.word	0x000000ff
        /*02d0*/ 	.word	0x000000c8
        /*02d4*/ 	.short	0x0100
        /*02d6*/ 	.byte	0x09
	.zero		1


	//   ....[29]....
        /*02d8*/ 	.word	0x00000bd0
        /*02dc*/ 	.word	0x000000ff
        /*02e0*/ 	.word	0x000000e8
        /*02e4*/ 	.short	0x0100
        /*02e6*/ 	.byte	0x09
	.zero		1


	//   ....[30]....
        /*02e8*/ 	.word	0x00000cc0
        /*02ec*/ 	.word	0x000000ff
        /*02f0*/ 	.word	0x000000f0
        /*02f4*/ 	.short	0x0100
        /*02f6*/ 	.byte	0x08
	.zero		1


	//   ....[31]....
        /*02f8*/ 	.word	0x00000cd0
        /*02fc*/ 	.word	0x000000ff
        /*0300*/ 	.word	0x00000100
        /*0304*/ 	.short	0x0100
        /*0306*/ 	.byte	0x08
	.zero		1


	//   ....[32]....
        /*0308*/ 	.word	0x00000ce0
        /*030c*/ 	.word	0x000000ff
        /*0310*/ 	.word	0x000000f8
        /*0314*/ 	.short	0x0100
        /*0316*/ 	.byte	0x08
	.zero		1


	//   ....[33]....
        /*0318*/ 	.word	0x00000cf0
        /*031c*/ 	.word	0x000000ff
        /*0320*/ 	.word	0x00000108
        /*0324*/ 	.short	0x0100
        /*0326*/ 	.byte	0x08
	.zero		1


	//   ....[34]....
        /*0328*/ 	.word	0x00000de0
        /*032c*/ 	.word	0x000000ff
        /*0330*/ 	.word	0x00000110
        /*0334*/ 	.short	0x0100
        /*0336*/ 	.byte	0x07
	.zero		1


	//   ....[35]....
        /*0338*/ 	.word	0x000017f0
        /*033c*/ 	.word	0x00000002
        /*0340*/ 	.word	0x00000100
        /*0344*/ 	.short	0x010a
        /*0346*/ 	.byte	0xff
	.zero		1


	//   ....[36]....
        /*0348*/ 	.word	0x00001820
        /*034c*/ 	.word	0x00000002
        /*0350*/ 	.word	0x000000f0
        /*0354*/ 	.short	0x0101
        /*0356*/ 	.byte	0xff
	.zero		1


	//   ....[37]....
        /*0358*/ 	.word	0x000018f0
        /*035c*/ 	.word	0x000000ff
        /*0360*/ 	.word	0x00000028
        /*0364*/ 	.short	0x010a
        /*0366*/ 	.byte	0x08
	.zero		1


	//   ....[38]....
        /*0368*/ 	.word	0x000019f0
        /*036c*/ 	.word	0x000000ff
        /*0370*/ 	.word	0x00000028
        /*0374*/ 	.short	0x010a
        /*0376*/ 	.byte	0x21
	.zero		1


	//   ....[39]....
        /*0378*/ 	.word	0x00001ba0
        /*037c*/ 	.word	0x000000ff
        /*0380*/ 	.word	0x00000028
        /*0384*/ 	.short	0x010a
        /*0386*/ 	.byte	0x08
	.zero		1


	//   ....[40]....
        /*0388*/ 	.word	0x00001ca0
        /*038c*/ 	.word	0x000000ff
        /*0390*/ 	.word	0x00000088
        /*0394*/ 	.short	0x0101
        /*0396*/ 	.byte	0x06
	.zero		1


	//   ....[41]....
        /*0398*/ 	.word	0x00001cc0
        /*039c*/ 	.word	0x000000ff
        /*03a0*/ 	.word	0x00000028
        /*03a4*/ 	.short	0x010a
        /*03a6*/ 	.byte	0x08
	.zero		1


	//   ....[42]....
        /*03a8*/ 	.word	0x00001d40
        /*03ac*/ 	.word	0x000000ff
        /*03b0*/ 	.word	0x00000028
        /*03b4*/ 	.short	0x010a
        /*03b6*/ 	.byte	0x11
	.zero		1


	//   ....[43]....
        /*03b8*/ 	.word	0x00001ed0
        /*03bc*/ 	.word	0x000000ff
        /*03c0*/ 	.word	0x00000028
        /*03c4*/ 	.short	0x010a
        /*03c6*/ 	.byte	0x08
	.zero		1


	//   ....[44]....
        /*03c8*/ 	.word	0x00002020
        /*03cc*/ 	.word	0x00000002
        /*03d0*/ 	.word	0x00000090
        /*03d4*/ 	.short	0x010a
        /*03d6*/ 	.byte	0xff
	.zero		1


	//   ....[45]....
        /*03d8*/ 	.word	0x000020e0
        /*03dc*/ 	.word	0x00000002
        /*03e0*/ 	.word	0x00000000
        /*03e4*/ 	.short	0x0101
        /*03e6*/ 	.byte	0xff
	.zero		1


	//   ....[46]....
        /*03e8*/ 	.word	0x00002640
        /*03ec*/ 	.word	0x000000ff
        /*03f0*/ 	.word	0x00000000
        /*03f4*/ 	.short	0x010a
        /*03f6*/ 	.byte	0x04
	.zero		1


	//   ....[47]....
        /*03f8*/ 	.word	0x000026d0
        /*03fc*/ 	.word	0x000000ff
        /*0400*/ 	.word	0x00000000
        /*0404*/ 	.short	0x010a
        /*0406*/ 	.byte	0x04
	.zero		1


	//   ....[48]....
        /*0408*/ 	.word	0x00002760
        /*040c*/ 	.word	0x000000ff
        /*0410*/ 	.word	0x00000000
        /*0414*/ 	.short	0x010a
        /*0416*/ 	.byte	0x04
	.zero		1


	//   ....[49]....
        /*0418*/ 	.word	0x000027f0
        /*041c*/ 	.word	0x000000ff
        /*0420*/ 	.word	0x00000000
        /*0424*/ 	.short	0x010a
        /*0426*/ 	.byte	0x04
	.zero		1


	//   ....[50]....
        /*0428*/ 	.word	0x00002890
        /*042c*/ 	.word	0x00000000
        /*0430*/ 	.word	0x00000000
        /*0434*/ 	.short	0x010a
        /*0436*/ 	.byte	0xff
	.zero		1


	//   ....[51]....
        /*0438*/ 	.word	0x000029c0
        /*043c*/ 	.word	0x00000000
        /*0440*/ 	.word	0x000000f0
        /*0444*/ 	.short	0x010a
        /*0446*/ 	.byte	0xff
	.zero		1


	//   ....[52]....
        /*0448*/ 	.word	0x00002a30
        /*044c*/ 	.word	0x00000000
        /*0450*/ 	.word	0x00000000
        /*0454*/ 	.short	0x0101
        /*0456*/ 	.byte	0xff
	.zero		1


	//   ....[53]....
        /*0458*/ 	.word	0x00002a50
        /*045c*/ 	.word	0x000000ff
        /*0460*/ 	.word	0x000000a0
        /*0464*/ 	.short	0x010a
        /*0466*/ 	.byte	0x05
	.zero		1


	//   ....[54]....
        /*0468*/ 	.word	0x00002b70
        /*046c*/ 	.word	0x00000000
        /*0470*/ 	.word	0x00000090
        /*0474*/ 	.short	0x010a
        /*0476*/ 	.byte	0xff
	.zero		1


	//   ....[55]....
        /*0478*/ 	.word	0x00002c70
        /*047c*/ 	.word	0x00000000
        /*0480*/ 	.word	0x00000000
        /*0484*/ 	.short	0x0101
        /*0486*/ 	.byte	0xff
	.zero		1


	//   ....[56]....
        /*0488*/ 	.word	0x00002d00
        /*048c*/ 	.word	0x000000ff
        /*0490*/ 	.word	0x000000a0
        /*0494*/ 	.short	0x0106
        /*0496*/ 	.byte	0x05
	.zero		1


	//   ....[57]....
        /*0498*/ 	.word	0x00002d20
        /*049c*/ 	.word	0x000000ff
        /*04a0*/ 	.word	0x000000a0
        /*04a4*/ 	.short	0x010a
        /*04a6*/ 	.byte	0x05
	.zero		1


	//   ....[58]....
        /*04a8*/ 	.word	0x00002db0
        /*04ac*/ 	.word	0x000000ff
        /*04b0*/ 	.word	0x000000a0
        /*04b4*/ 	.short	0x0106
        /*04b6*/ 	.byte	0x04
	.zero		1


	//   ....[59]....
        /*04b8*/ 	.word	0x00002df0
        /*04bc*/ 	.word	0x00000000
        /*04c0*/ 	.word	0x000000a0
        /*04c4*/ 	.short	0x010a
        /*04c6*/ 	.byte	0xff
	.zero		1


	//   ....[60]....
        /*04c8*/ 	.word	0x00003030
        /*04cc*/ 	.word	0x000000ff
        /*04d0*/ 	.word	0x00000008
        /*04d4*/ 	.short	0x010a
        /*04d6*/ 	.byte	0x06
	.zero		1


	//   ....[61]....
        /*04d8*/ 	.word	0x00003050
        /*04dc*/ 	.word	0x000000ff
        /*04e0*/ 	.word	0x00000008
        /*04e4*/ 	.short	0x010a
        /*04e6*/ 	.byte	0x06
	.zero		1


	//   ....[62]....
        /*04e8*/ 	.word	0x000031e0
        /*04ec*/ 	.word	0x000000ff
        /*04f0*/ 	.word	0x00000008
        /*04f4*/ 	.short	0x010a
        /*04f6*/ 	.byte	0x06
	.zero		1


	//   ....[63]....
        /*04f8*/ 	.word	0x00003200
        /*04fc*/ 	.word	0x000000ff
        /*0500*/ 	.word	0x00000008
        /*0504*/ 	.short	0x010a
        /*0506*/ 	.byte	0x06
	.zero		1


	//   ....[64]....
        /*0508*/ 	.word	0x000032c0
        /*050c*/ 	.word	0x000000ff
        /*0510*/ 	.word	0x00000000
        /*0514*/ 	.short	0x0101
        /*0516*/ 	.byte	0x07
	.zero		1


	//   ....[65]....
        /*0518*/ 	.word	0x00003600
        /*051c*/ 	.word	0x00000000
        /*0520*/ 	.word	0x00000090
        /*0524*/ 	.short	0x010a
        /*0526*/ 	.byte	0xff
	.zero		1


	//   ....[66]....
        /*0528*/ 	.word	0x000036c0
        /*052c*/ 	.word	0x00000000
        /*0530*/ 	.word	0x00000000
        /*0534*/ 	.short	0x0101
        /*0536*/ 	.byte	0xff
	.zero		1


	//   ....[67]....
        /*0538*/ 	.word	0x00003780
        /*053c*/ 	.word	0x000000ff
        /*0540*/ 	.word	0x00000000
        /*0544*/ 	.short	0x010a
        /*0546*/ 	.byte	0x08
	.zero		1


	//   ....[68]....
        /*0548*/ 	.word	0x00003790
        /*054c*/ 	.word	0x000000ff
        /*0550*/ 	.word	0x000000d0
        /*0554*/ 	.short	0x010a
        /*0556*/ 	.byte	0x09
	.zero		1


	//   ....[69]....
        /*0558*/ 	.word	0x00003840
        /*055c*/ 	.word	0x000000ff
        /*0560*/ 	.word	0x00000000
        /*0564*/ 	.short	0x010a
        /*0566*/ 	.byte	0x08
	.zero		1


	//   ....[70]....
        /*0568*/ 	.word	0x00003970
        /*056c*/ 	.word	0x000000ff
        /*0570*/ 	.word	0x00000000
        /*0574*/ 	.short	0x010a
        /*0576*/ 	.byte	0x1e
	.zero		1


	//   ....[71]....
        /*0578*/ 	.word	0x00003c70
        /*057c*/ 	.word	0x000000ff
        /*0580*/ 	.word	0x00000000
        /*0584*/ 	.short	0x010a
        /*0586*/ 	.byte	0x08
	.zero		1


	//   ....[72]....
        /*0588*/ 	.word	0x00003d00
        /*058c*/ 	.word	0x000000ff
        /*0590*/ 	.word	0x00000000
        /*0594*/ 	.short	0x010a
        /*0596*/ 	.byte	0x08
	.zero		1


	//   ....[73]....
        /*0598*/ 	.word	0x00003d90
        /*059c*/ 	.word	0x000000ff
        /*05a0*/ 	.word	0x00000000
        /*05a4*/ 	.short	0x010a
        /*05a6*/ 	.byte	0x08
	.zero		1


	//   ....[74]....
        /*05a8*/ 	.word	0x00003e30
        /*05ac*/ 	.word	0x00000000
        /*05b0*/ 	.word	0x00000000
        /*05b4*/ 	.short	0x010a
        /*05b6*/ 	.byte	0xff
	.zero		1


	//   ....[75]....
        /*05b8*/ 	.word	0x00003e70
        /*05bc*/ 	.word	0x00000000
        /*05c0*/ 	.word	0x00000000
        /*05c4*/ 	.short	0x010a
        /*05c6*/ 	.byte	0xff
	.zero		1


	//   ....[76]....
        /*05c8*/ 	.word	0x00003ee0
        /*05cc*/ 	.word	0x000000ff
        /*05d0*/ 	.word	0x00000000
        /*05d4*/ 	.short	0x0101
        /*05d6*/ 	.byte	0x05
	.zero		1


	//   ....[77]....
        /*05d8*/ 	.word	0x00003f20
        /*05dc*/ 	.word	0x000000ff
        /*05e0*/ 	.word	0x00000110
        /*05e4*/ 	.short	0x010a
        /*05e6*/ 	.byte	0x07
	.zero		1


	//   ....[78]....
        /*05e8*/ 	.word	0x00003f70
        /*05ec*/ 	.word	0x000000ff
        /*05f0*/ 	.word	0x00000000
        /*05f4*/ 	.short	0x0101
        /*05f6*/ 	.byte	0x05
	.zero		1


	//   ....[79]....
        /*05f8*/ 	.word	0x00004370
        /*05fc*/ 	.word	0x00000000
        /*0600*/ 	.word	0x00000090
        /*0604*/ 	.short	0x010a
        /*0606*/ 	.byte	0xff
	.zero		1


	//   ....[80]....
        /*0608*/ 	.word	0x00004430
        /*060c*/ 	.word	0x00000000
        /*0610*/ 	.word	0x00000000
        /*0614*/ 	.short	0x0101
        /*0616*/ 	.byte	0xff
	.zero		1


	//   ....[81]....
        /*0618*/ 	.word	0x00004750
        /*061c*/ 	.word	0x000000ff
        /*0620*/ 	.word	0x00000088
        /*0624*/ 	.short	0x010a
        /*0626*/ 	.byte	0x07
	.zero		1


	//   ....[82]....
        /*0628*/ 	.word	0x00004970
        /*062c*/ 	.word	0x000000ff
        /*0630*/ 	.word	0x00000068
        /*0634*/ 	.short	0x010a
        /*0636*/ 	.byte	0x0f
	.zero		1


	//   ....[83]....
        /*0638*/ 	.word	0x00004bf0
        /*063c*/ 	.word	0x000000ff
        /*0640*/ 	.word	0x00000050
        /*0644*/ 	.short	0x010b
        /*0646*/ 	.byte	0x0f
	.zero		1


	//   ....[84]....
        /*0648*/ 	.word	0x00004c60
        /*064c*/ 	.word	0x000000ff
        /*0650*/ 	.word	0x00000000
        /*0654*/ 	.short	0x0101
        /*0656*/ 	.byte	0x10
	.zero		1


	//   ....[85]....
        /*0658*/ 	.word	0x00004c70
        /*065c*/ 	.word	0x000000ff
        /*0660*/ 	.word	0x00000068
        /*0664*/ 	.short	0x010a
        /*0666*/ 	.byte	0x0d
	.zero		1


	//   ....[86]....
        /*0668*/ 	.word	0x00004f20
        /*066c*/ 	.word	0x000000ff
        /*0670*/ 	.word	0x00000050
        /*0674*/ 	.short	0x010b
        /*0676*/ 	.byte	0x0d
	.zero		1


	//   ....[87]....
        /*0678*/ 	.word	0x00004f90
        /*067c*/ 	.word	0x000000ff
        /*0680*/ 	.word	0x00000000
        /*0684*/ 	.short	0x0101
        /*0686*/ 	.byte	0x0f
	.zero		1


	//   ....[88]....
        /*0688*/ 	.word	0x00004fe0
        /*068c*/ 	.word	0x000000ff
        /*0690*/ 	.word	0x00000000
        /*0694*/ 	.short	0x010a
        /*0696*/ 	.byte	0x04
	.zero		1


	//   ....[89]....
        /*0698*/ 	.word	0x00005070
        /*069c*/ 	.word	0x000000ff
        /*06a0*/ 	.word	0x00000000
        /*06a4*/ 	.short	0x010a
        /*06a6*/ 	.byte	0x04
	.zero		1


	//   ....[90]....
        /*06a8*/ 	.word	0x00005110
        /*06ac*/ 	.word	0x00000000
        /*06b0*/ 	.word	0x00000000
        /*06b4*/ 	.short	0x010a
        /*06b6*/ 	.byte	0xff
	.zero		1


	//   ....[91]....
        /*06b8*/ 	.word	0x000054a0
        /*06bc*/ 	.word	0x00000000
        /*06c0*/ 	.word	0x00000090
        /*06c4*/ 	.short	0x010a
        /*06c6*/ 	.byte	0xff
	.zero		1


	//   ....[92]....
        /*06c8*/ 	.word	0x000055b0
        /*06cc*/ 	.word	0x00000000
        /*06d0*/ 	.word	0x00000000
        /*06d4*/ 	.short	0x0101
        /*06d6*/ 	.byte	0xff
	.zero		1


	//   ....[93]....
        /*06d8*/ 	.word	0x00006050
        /*06dc*/ 	.word	0x00000000
        /*06e0*/ 	.word	0x00000050
        /*06e4*/ 	.short	0x010a
        /*06e6*/ 	.byte	0xff
	.zero		1


	//   ....[94]....
        /*06e8*/ 	.word	0x000060c0
        /*06ec*/ 	.word	0x00000051
        /*06f0*/ 	.word	0x000000b0
        /*06f4*/ 	.short	0x010a
        /*06f6*/ 	.byte	0xff
	.zero		1


	//   ....[95]....
        /*06f8*/ 	.word	0x000061b0
        /*06fc*/ 	.word	0x00000000
        /*0700*/ 	.word	0x00000050
        /*0704*/ 	.short	0x010a
        /*0706*/ 	.byte	0xff
	.zero		1


	//   ....[96]....
        /*0708*/ 	.word	0x000062e0
        /*070c*/ 	.word	0x00000051
        /*0710*/ 	.word	0x000000b0
        /*0714*/ 	.short	0x010a
        /*0716*/ 	.byte	0xff
	.zero		1


	//   ....[97]....
        /*0718*/ 	.word	0x00006b50
        /*071c*/ 	.word	0x00000000
        /*0720*/ 	.word	0x00000000
        /*0724*/ 	.short	0x0101
        /*0726*/ 	.byte	0xff
	.zero		1


	//   ....[98]....
        /*0728*/ 	.word	0x00006b60
        /*072c*/ 	.word	0x00000002
        /*0730*/ 	.word	0x00000050
        /*0734*/ 	.short	0x010a
        /*0736*/ 	.byte	0xff
	.zero		1


	//   ....[99]....
        /*0738*/ 	.word	0x00006c30
        /*073c*/ 	.word	0x00000002
        /*0740*/ 	.word	0x00000050
        /*0744*/ 	.short	0x010a
        /*0746*/ 	.byte	0xff
	.zero		1


	//   ....[100]....
        /*0748*/ 	.word	0x00006f70
        /*074c*/ 	.word	0x00000051
        /*0750*/ 	.word	0x00000000
        /*0754*/ 	.short	0x0101
        /*0756*/ 	.byte	0xff
	.zero		1


	//   ....[101]....
        /*0758*/ 	.word	0x00007620
        /*075c*/ 	.word	0x00000000
        /*0760*/ 	.word	0x00000000
        /*0764*/ 	.short	0x0101
        /*0766*/ 	.byte	0xff
	.zero		1


	//   ....[102]....
        /*0768*/ 	.word	0x00007890
        /*076c*/ 	.word	0x000000ff
        /*0770*/ 	.word	0x00000000
        /*0774*/ 	.short	0x0101
        /*0776*/ 	.byte	0x04
	.zero		1


	//   ....[103]....
        /*0778*/ 	.word	0x000078b0
        /*077c*/ 	.word	0x00000002
        /*0780*/ 	.word	0x00000100
        /*0784*/ 	.short	0x010a
        /*0786*/ 	.byte	0xff
	.zero		1


	//   ....[104]....
        /*0788*/ 	.word	0x00007910
        /*078c*/ 	.word	0x00000002
        /*0790*/ 	.word	0x00000028
        /*0794*/ 	.short	0x010a
        /*0796*/ 	.byte	0xff
	.zero		1


	//   ....[105]....
        /*0798*/ 	.word	0x00007970
        /*079c*/ 	.word	0x00000002
        /*07a0*/ 	.word	0x00000028
        /*07a4*/ 	.short	0x010a
        /*07a6*/ 	.byte	0xff
	.zero		1


	//   ....[106]....
        /*07a8*/ 	.word	0x000079c0
        /*07ac*/ 	.word	0x00000002
        /*07b0*/ 	.word	0x00000090
        /*07b4*/ 	.short	0x010a
        /*07b6*/ 	.byte	0xff
	.zero		1


	//   ....[107]....
        /*07b8*/ 	.word	0x00007a20
        /*07bc*/ 	.word	0x00000000
        /*07c0*/ 	.word	0x00000000
        /*07c4*/ 	.short	0x010a
        /*07c6*/ 	.byte	0xff
	.zero		1


	//   ....[108]....
        /*07c8*/ 	.word	0x00007a80
        /*07cc*/ 	.word	0x00000000
        /*07d0*/ 	.word	0x00000000
        /*07d4*/ 	.short	0x010a
        /*07d6*/ 	.byte	0xff
	.zero		1


	//   ....[109]....
        /*07d8*/ 	.word	0x00007ae0
        /*07dc*/ 	.word	0x00000000
        /*07e0*/ 	.word	0x00000000
        /*07e4*/ 	.short	0x010a
        /*07e6*/ 	.byte	0xff
	.zero		1


	//   ....[110]....
        /*07e8*/ 	.word	0x00007b40
        /*07ec*/ 	.word	0x00000000
        /*07f0*/ 	.word	0x00000000
        /*07f4*/ 	.short	0x010a
        /*07f6*/ 	.byte	0xff
	.zero		1


	//   ....[111]....
        /*07f8*/ 	.word	0x00007b90
        /*07fc*/ 	.word	0x00000000
        /*0800*/ 	.word	0x000000f0
        /*0804*/ 	.short	0x010a
        /*0806*/ 	.byte	0xff
	.zero		1


	//   ....[112]....
        /*0808*/ 	.word	0x00007bf0
        /*080c*/ 	.word	0x00000000
        /*0810*/ 	.word	0x000000a0
        /*0814*/ 	.short	0x010a
        /*0816*/ 	.byte	0xff
	.zero		1


	//   ....[113]....
        /*0818*/ 	.word	0x00007c40
        /*081c*/ 	.word	0x00000000
        /*0820*/ 	.word	0x00000090
        /*0824*/ 	.short	0x010a
        /*0826*/ 	.byte	0xff
	.zero		1


	//   ....[114]....
        /*0828*/ 	.word	0x00007ca0
        /*082c*/ 	.word	0x00000000
        /*0830*/ 	.word	0x000000a0
        /*0834*/ 	.short	0x010a
        /*0836*/ 	.byte	0xff
	.zero		1


	//   ....[115]....
        /*0838*/ 	.word	0x00007d00
        /*083c*/ 	.word	0x00000004
        /*0840*/ 	.word	0x00000008
        /*0844*/ 	.short	0x010a
        /*0846*/ 	.byte	0xff
	.zero		1


	//   ....[116]....
        /*0848*/ 	.word	0x00007de0
        /*084c*/ 	.word	0x00000002
        /*0850*/ 	.word	0x00000008
        /*0854*/ 	.short	0x010a
        /*0856*/ 	.byte	0xff
	.zero		1


	//   ....[117]....
        /*0858*/ 	.word	0x00007e30
        /*085c*/ 	.word	0x00000000
        /*0860*/ 	.word	0x00000090
        /*0864*/ 	.short	0x010a
        /*0866*/ 	.byte	0xff
	.zero		1


	//   ....[118]....
        /*0868*/ 	.word	0x00007e90
        /*086c*/ 	.word	0x00000000
        /*0870*/ 	.word	0x000000d0
        /*0874*/ 	.short	0x010a
        /*0876*/ 	.byte	0xff
	.zero		1


	//   ....[119]....
        /*0878*/ 	.word	0x00007ef0
        /*087c*/ 	.word	0x00000000
        /*0880*/ 	.word	0x00000000
        /*0884*/ 	.short	0x010a
        /*0886*/ 	.byte	0xff
	.zero		1


	//   ....[120]....
        /*0888*/ 	.word	0x00007f50
        /*088c*/ 	.word	0x00000000
        /*0890*/ 	.word	0x00000000
        /*0894*/ 	.short	0x010a
        /*0896*/ 	.byte	0xff
	.zero		1


	//   ....[121]....
        /*0898*/ 	.word	0x00007fb0
        /*089c*/ 	.word	0x00000000
        /*08a0*/ 	.word	0x00000000
        /*08a4*/ 	.short	0x010a
        /*08a6*/ 	.byte	0xff
	.zero		1


	//   ....[122]....
        /*08a8*/ 	.word	0x00008010
        /*08ac*/ 	.word	0x00000000
        /*08b0*/ 	.word	0x00000000
        /*08b4*/ 	.short	0x010a
        /*08b6*/ 	.byte	0xff
	.zero		1


	//   ....[123]....
        /*08b8*/ 	.word	0x00008070
        /*08bc*/ 	.word	0x00000000
        /*08c0*/ 	.word	0x00000110
        /*08c4*/ 	.short	0x010a
        /*08c6*/ 	.byte	0xff
	.zero		1


	//   ....[124]....
        /*08c8*/ 	.word	0x000080c0
        /*08cc*/ 	.word	0x00000000
        /*08d0*/ 	.word	0x00000090
        /*08d4*/ 	.short	0x010a
        /*08d6*/ 	.byte	0xff
	.zero		1


	//   ....[125]....
        /*08d8*/ 	.word	0x00008120
        /*08dc*/ 	.word	0x00000000
        /*08e0*/ 	.word	0x00000088
        /*08e4*/ 	.short	0x010a
        /*08e6*/ 	.byte	0xff
	.zero		1


	//   ....[126]....
        /*08e8*/ 	.word	0x00008180
        /*08ec*/ 	.word	0x00000000
        /*08f0*/ 	.word	0x00000068
        /*08f4*/ 	.short	0x010a
        /*08f6*/ 	.byte	0xff
	.zero		1


	//   ....[127]....
        /*08f8*/ 	.word	0x000081e0
        /*08fc*/ 	.word	0x00000000
        /*0900*/ 	.word	0x00000068
        /*0904*/ 	.short	0x010a
        /*0906*/ 	.byte	0xff
	.zero		1


	//   ....[128]....
        /*0908*/ 	.word	0x00008240
        /*090c*/ 	.word	0x00000000
        /*0910*/ 	.word	0x00000000
        /*0914*/ 	.short	0x010a
        /*0916*/ 	.byte	0xff
	.zero		1


	//   ....[129]....
        /*0918*/ 	.word	0x000082a0
        /*091c*/ 	.word	0x00000000
        /*0920*/ 	.word	0x00000000
        /*0924*/ 	.short	0x010a
        /*0926*/ 	.byte	0xff
	.zero		1


	//   ....[130]....
        /*0928*/ 	.word	0x000082f0
        /*092c*/ 	.word	0x00000000
        /*0930*/ 	.word	0x00000090
        /*0934*/ 	.short	0x010a
        /*0936*/ 	.byte	0xff
	.zero		1


	//   ....[131]....
        /*0938*/ 	.word	0x00008340
        /*093c*/ 	.word	0x00000000
        /*0940*/ 	.word	0x00000050
        /*0944*/ 	.short	0x010a
        /*0946*/ 	.byte	0xff
	.zero		1


	//   ....[132]....
        /*0948*/ 	.word	0x00008390
        /*094c*/ 	.word	0x00000051
        /*0950*/ 	.word	0x000000b0
        /*0954*/ 	.short	0x010a
        /*0956*/ 	.byte	0xff
	.zero		1


	//   ....[133]....
        /*0958*/ 	.word	0x000083e0
        /*095c*/ 	.word	0x00000002
        /*0960*/ 	.word	0x00000050
        /*0964*/ 	.short	0x010a
        /*0966*/ 	.byte	0xff
	.zero		1


	//----- nvinfo : EIATTR_NUM_MBARRIERS
	.align		4
.L_47:
        /*0968*/ 	.byte	0x03, 0x38
        /*096a*/ 	.short	0x0023


	//----- nvinfo : EIATTR_EXIT_INSTR_OFFSETS
	.align		4
        /*096c*/ 	.byte	0x04, 0x1c
        /*096e*/ 	.short	(.L_49 - .L_48)


	//   ....[0]....
.L_48:
        /*0970*/ 	.word	0x000028c0


	//   ....[1]....
        /*0974*/ 	.word	0x00002dc0


	//   ....[2]....
        /*0978*/ 	.word	0x00002e20


	//   ....[3]....
        /*097c*/ 	.word	0x000041a0


	//   ....[4]....
        /*0980*/ 	.word	0x00005140


	//   ....[5]....
        /*0984*/ 	.word	0x00005180


	//   ....[6]....
        /*0988*/ 	.word	0x00007780


	//   ....[7]....
        /*098c*/ 	.word	0x00007800


	//   ....[8]....
        /*0990*/ 	.word	0x00007830


	//   ....[9]....
        /*0994*/ 	.word	0x000078a0


	//----- nvinfo : EIATTR_MAX_THREADS
	.align		4
.L_49:
        /*0998*/ 	.byte	0x04, 0x05
        /*099a*/ 	.short	(.L_51 - .L_50)
.L_50:
        /*099c*/ 	.word	0x00000100
        /*09a0*/ 	.word	0x00000001
        /*09a4*/ 	.word	0x00000001


	//----- nvinfo : EIATTR_CRS_STACK_SIZE
	.align		4
.L_51:
        /*09a8*/ 	.byte	0x04, 0x1e
        /*09aa*/ 	.short	(.L_53 - .L_52)
.L_52:
        /*09ac*/ 	.word	0x00000000


	//----- nvinfo : EIATTR_CBANK_PARAM_SIZE
	.align		4
.L_53:
        /*09b0*/ 	.byte	0x03, 0x19
        /*09b2*/ 	.short	0x0800


	//----- nvinfo : EIATTR_PARAM_CBANK
	.align		4
        /*09b4*/ 	.byte	0x04, 0x0a
        /*09b6*/ 	.short	(.L_55 - .L_54)
	.align		4
.L_54:
        /*09b8*/ 	.word	index@(.nv.constant0._ZN7cutlass13device_kernelINS_4gemm6kernel13GemmUniversalIN4cute5tupleIJiiiiEEENS1_10collective13CollectiveMmaINS1_35MainloopSm100TmaUmmaWarpSpecializedILi5ELi2ELi4ENS5_IJNS4_1CILi2EEENSA_ILi1EEESC_EEEEENS5_IJNSA_ILi128EEENSA_ILi64EEENSA_ILi32EEEEEENS_10tfloat32_tENS5_IJlSC_lEEESJ_SK_NS4_8TiledMMAINS4_8MMA_AtomIJNS4_23SM100_MMA_TF32_2x1SM_SSISJ_SJ_fLi128ELi64ELNS4_4UMMA5MajorE0ELSP_0ELNSO_7ScaleInE0ELSQ_0EEEEEENS4_6LayoutINS5_IJSC_SC_SC_EEENS5_IJNSA_ILi0EEESV_SV_EEEEENS5_IJNS4_10UnderscoreESY_SY_EEEEENS4_18SM100_TMA_2SM_LOADENS4_14ComposedLayoutINS4_7SwizzleILi3ELi4ELi3EEENS4_18smem_ptr_flag_bitsILi32EEENST_INS5_IJNSA_ILi8EEESH_EEENS5_IJSH_SC_EEEEEEEvNS4_8identityES11_S1B_vS1C_EENS_8epilogue10collective18CollectiveEpilogueINS1E_23Sm100TmaWarpSpecializedILi3ELi2ELi16ELb1ELb0EEEJNS5_IJSG_SG_SH_EEENS5_IJNST_ISG_SC_EENST_INS5_IJNSA_ILi16EEESB_EEENS5_IJSC_SH_EEEEEEEESJ_SK_SJ_SK_NS1E_6fusion15FusionCallbacksIS1I_NS1Q_17LinearCombinationISJ_fSJ_fLNS_15FloatRoundStyleE2EEES1J_S1P_JEEENS4_5SM1004TMEM4LOAD26SM100_TMEM_LOAD_32dp32b16xENS4_13SM90_TMA_LOADENS12_INS13_ILi2ELi4ELi3EEES16_NST_INS5_IJS17_S1L_EEENS5_IJS1L_SC_EEEEEEENS4_39AutoVectorizingCopyWithAssumedAlignmentILi128EEENS4_14SM90_TMA_STOREES25_S27_S27_EEEvvEEEEvNT_6ParamsE)
        /*09bc*/ 	.short	0x0380
        /*09be*/ 	.short	0x0800


	//----- nvinfo : EIATTR_SW_WAR
	.align		4
.L_55:
        /*09c0*/ 	.byte	0x04, 0x36
        /*09c2*/ 	.short	(.L_57 - .L_56)
.L_56:
        /*09c4*/ 	.word	0x00000008
.L_57:


//--------------------- .nv.callgraph             --------------------------
	.section	.nv.callgraph,"",@"SHT_CUDA_CALLGRAPH"
	.align	4
	.sectionentsize	8
	.align		4
        /*0000*/ 	.word	0x00000000
	.align		4
        /*0004*/ 	.word	0xffffffff
	.align		4
        /*0008*/ 	.word	index@(_ZN7cutlass13device_kernelINS_4gemm6kernel13GemmUniversalIN4cute5tupleIJiiiiEEENS1_10collective13CollectiveMmaINS1_35MainloopSm100TmaUmmaWarpSpecializedILi5ELi2ELi4ENS5_IJNS4_1CILi2EEENSA_ILi1EEESC_EEEEENS5_IJNSA_ILi128EEENSA_ILi64EEENSA_ILi32EEEEEENS_10tfloat32_tENS5_IJlSC_lEEESJ_SK_NS4_8TiledMMAINS4_8MMA_AtomIJNS4_23SM100_MMA_TF32_2x1SM_SSISJ_SJ_fLi128ELi64ELNS4_4UMMA5MajorE0ELSP_0ELNSO_7ScaleInE0ELSQ_0EEEEEENS4_6LayoutINS5_IJSC_SC_SC_EEENS5_IJNSA_ILi0EEESV_SV_EEEEENS5_IJNS4_10UnderscoreESY_SY_EEEEENS4_18SM100_TMA_2SM_LOADENS4_14ComposedLayoutINS4_7SwizzleILi3ELi4ELi3EEENS4_18smem_ptr_flag_bitsILi32EEENST_INS5_IJNSA_ILi8EEESH_EEENS5_IJSH_SC_EEEEEEEvNS4_8identityES11_S1B_vS1C_EENS_8epilogue10collective18CollectiveEpilogueINS1E_23Sm100TmaWarpSpecializedILi3ELi2ELi16ELb1ELb0EEEJNS5_IJSG_SG_SH_EEENS5_IJNST_ISG_SC_EENST_INS5_IJNSA_ILi16EEESB_EEENS5_IJSC_SH_EEEEEEEESJ_SK_SJ_SK_NS1E_6fusion15FusionCallbacksIS1I_NS1Q_17LinearCombinationISJ_fSJ_fLNS_15FloatRoundStyleE2EEES1J_S1P_JEEENS4_5SM1004TMEM4LOAD26SM100_TMEM_LOAD_32dp32b16xENS4_13SM90_TMA_LOADENS12_INS13_ILi2ELi4ELi3EEES16_NST_INS5_IJS17_S1L_EEENS5_IJS1L_SC_EEEEEEENS4_39AutoVectorizingCopyWithAssumedAlignmentILi128EEENS4_14SM90_TMA_STOREES25_S27_S27_EEEvvEEEEvNT_6ParamsE)
	.align		4
        /*000c*/ 	.word	index@(__assertfail)
	.align		4
        /*0010*/ 	.word	0x00000000
	.align		4
        /*0014*/ 	.word	0xfffffffe
	.align		4
        /*0018*/ 	.word	0x00000000
	.align		4
        /*001c*/ 	.word	0xfffffffd
	.align		4
        /*0020*/ 	.word	0x00000000
	.align		4
        /*0024*/ 	.word	0xfffffffc


//--------------------- .nv.constant4             --------------------------
	.section	.nv.constant4,"a",@progbits
	.align	8
	.align		8
.nv.constant4:
        /*0000*/ 	.dword	__assertfail
	.align		8
        /*0008*/ 	.dword	__unnamed_1
	.align		8
        /*0010*/ 	.dword	__unnamed_2
	.align		8
        /*0018*/ 	.dword	_ZN40_INTERNAL_51edcbcc_4_k_cu_ccfc3956_107174cuda3std3__45__cpo5beginE
	.align		8
        /*0020*/ 	.dword	_ZN40_INTERNAL_51edcbcc_4_k_cu_ccfc3956_107174cuda3std3__45__cpo3endE
	.align		8
        /*0028*/ 	.dword	_ZN40_INTERNAL_51edcbcc_4_k_cu_ccfc3956_107174cuda3std3__45__cpo6cbeginE
	.align		8
        /*0030*/ 	.dword	_ZN40_INTERNAL_51edcbcc_4_k_cu_ccfc3956_107174cuda3std3__45__cpo4cendE
	.align		8
        /*0038*/ 	.dword	_ZN40_INTERNAL_51edcbcc_4_k_cu_ccfc3956_107174cuda3std3__442_GLOBAL__N__51edcbcc_4_k_cu_ccfc3956_107176ignoreE
	.align		8
        /*0040*/ 	.dword	_ZN40_INTERNAL_51edcbcc_4_k_cu_ccfc3956_107174cuda3std3__419piecewise_constructE
	.align		8
        /*0048*/ 	.dword	_ZN40_INTERNAL_51edcbcc_4_k_cu_ccfc3956_107174cuda3std3__48in_placeE
	.align		8
        /*0050*/ 	.dword	_ZN40_INTERNAL_51edcbcc_4_k_cu_ccfc3956_107174cuda3std6ranges3__45__cpo4swapE
	.align		8
        /*0058*/ 	.dword	_ZN40_INTERNAL_51edcbcc_4_k_cu_ccfc3956_107174cuda3std6ranges3__45__cpo9iter_moveE
	.align		8
        /*0060*/ 	.dword	_ZN40_INTERNAL_51edcbcc_4_k_cu_ccfc3956_107174cute7productE
	.align		8
        /*0068*/ 	.dword	_ZN40_INTERNAL_51edcbcc_4_k_cu_ccfc3956_107174cute1_E
	.align		8
        /*0070*/ 	.dword	$str$25
	.align		8
        /*0078*/ 	.dword	$str$26
	.align		8
        /*0080*/ 	.dword	$str$27
	.align		8
        /*0088*/ 	.dword	$str$28


//--------------------- .text._ZN7cutlass13device_kernelINS_4gemm6kernel13GemmUniversalIN4cute5tupleIJiiiiEEENS1_10collective13CollectiveMmaINS1_35MainloopSm100TmaUmmaWarpSpecializedILi5ELi2ELi4ENS5_IJNS4_1CILi2EEENSA_ILi1EEESC_EEEEENS5_IJNSA_ILi128EEENSA_ILi64EEENSA_ILi32EEEEEENS_10tfloat32_tENS5_IJlSC_lEEESJ_SK_NS4_8TiledMMAINS4_8MMA_AtomIJNS4_23SM100_MMA_TF32_2x1SM_SSISJ_SJ_fLi128ELi64ELNS4_4UMMA5MajorE0ELSP_0ELNSO_7ScaleInE0ELSQ_0EEEEEENS4_6LayoutINS5_IJSC_SC_SC_EEENS5_IJNSA_ILi0EEESV_SV_EEEEENS5_IJNS4_10UnderscoreESY_SY_EEEEENS4_18SM100_TMA_2SM_LOADENS4_14ComposedLayoutINS4_7SwizzleILi3ELi4ELi3EEENS4_18smem_ptr_flag_bitsILi32EEENST_INS5_IJNSA_ILi8EEESH_EEENS5_IJSH_SC_EEEEEEEvNS4_8identityES11_S1B_vS1C_EENS_8epilogue10collective18CollectiveEpilogueINS1E_23Sm100TmaWarpSpecializedILi3ELi2ELi16ELb1ELb0EEEJNS5_IJSG_SG_SH_EEENS5_IJNST_ISG_SC_EENST_INS5_IJNSA_ILi16EEESB_EEENS5_IJSC_SH_EEEEEEEESJ_SK_SJ_SK_NS1E_6fusion15FusionCallbacksIS1I_NS1Q_17LinearCombinationISJ_fSJ_fLNS_15FloatRoundStyleE2EEES1J_S1P_JEEENS4_5SM1004TMEM4LOAD26SM100_TMEM_LOAD_32dp32b16xENS4_13SM90_TMA_LOADENS12_INS13_ILi2ELi4ELi3EEES16_NST_INS5_IJS17_S1L_EEENS5_IJS1L_SC_EEEEEEENS4_39AutoVectorizingCopyWithAssumedAlignmentILi128EEENS4_14SM90_TMA_STOREES25_S27_S27_EEEvvEEEEvNT_6ParamsE --------------------------
	.section	.text._ZN7cutlass13device_kernelINS_4gemm6kernel13GemmUniversalIN4cute5tupleIJiiiiEEENS1_10collective13CollectiveMmaINS1_35MainloopSm100TmaUmmaWarpSpecializedILi5ELi2ELi4ENS5_IJNS4_1CILi2EEENSA_ILi1EEESC_EEEEENS5_IJNSA_ILi128EEENSA_ILi64EEENSA_ILi32EEEEEENS_10tfloat32_tENS5_IJlSC_lEEESJ_SK_NS4_8TiledMMAINS4_8MMA_AtomIJNS4_23SM100_MMA_TF32_2x1SM_SSISJ_SJ_fLi128ELi64ELNS4_4UMMA5MajorE0ELSP_0ELNSO_7ScaleInE0ELSQ_0EEEEEENS4_6LayoutINS5_IJSC_SC_SC_EEENS5_IJNSA_ILi0EEESV_SV_EEEEENS5_IJNS4_10UnderscoreESY_SY_EEEEENS4_18SM100_TMA_2SM_LOADENS4_14ComposedLayoutINS4_7SwizzleILi3ELi4ELi3EEENS4_18smem_ptr_flag_bitsILi32EEENST_INS5_IJNSA_ILi8EEESH_EEENS5_IJSH_SC_EEEEEEEvNS4_8identityES11_S1B_vS1C_EENS_8epilogue10collective18CollectiveEpilogueINS1E_23Sm100TmaWarpSpecializedILi3ELi2ELi16ELb1ELb0EEEJNS5_IJSG_SG_SH_EEENS5_IJNST_ISG_SC_EENST_INS5_IJNSA_ILi16EEESB_EEENS5_IJSC_SH_EEEEEEEESJ_SK_SJ_SK_NS1E_6fusion15FusionCallbacksIS1I_NS1Q_17LinearCombinationISJ_fSJ_fLNS_15FloatRoundStyleE2EEES1J_S1P_JEEENS4_5SM1004TMEM4LOAD26SM100_TMEM_LOAD_32dp32b16xENS4_13SM90_TMA_LOADENS12_INS13_ILi2ELi4ELi3EEES16_NST_INS5_IJS17_S1L_EEENS5_IJS1L_SC_EEEEEEENS4_39AutoVectorizingCopyWithAssumedAlignmentILi128EEENS4_14SM90_TMA_STOREES25_S27_S27_EEEvvEEEEvNT_6ParamsE,"ax",@progbits
	.align	128
.text._ZN7cutlass13device_kernelINS_4gemm6kernel13GemmUniversalIN4cute5tupleIJiiiiEEENS1_10collective13CollectiveMmaINS1_35MainloopSm100TmaUmmaWarpSpecializedILi5ELi2ELi4ENS5_IJNS4_1CILi2EEENSA_ILi1EEESC_EEEEENS5_IJNSA_ILi128EEENSA_ILi64EEENSA_ILi32EEEEEENS_10tfloat32_tENS5_IJlSC_lEEESJ_SK_NS4_8TiledMMAINS4_8MMA_AtomIJNS4_23SM100_MMA_TF32_2x1SM_SSISJ_SJ_fLi128ELi64ELNS4_4UMMA5MajorE0ELSP_0ELNSO_7ScaleInE0ELSQ_0EEEEEENS4_6LayoutINS5_IJSC_SC_SC_EEENS5_IJNSA_ILi0EEESV_SV_EEEEENS5_IJNS4_10UnderscoreESY_SY_EEEEENS4_18SM100_TMA_2SM_LOADENS4_14ComposedLayoutINS4_7SwizzleILi3ELi4ELi3EEENS4_18smem_ptr_flag_bitsILi32EEENST_INS5_IJNSA_ILi8EEESH_EEENS5_IJSH_SC_EEEEEEEvNS4_8identityES11_S1B_vS1C_EENS_8epilogue10collective18CollectiveEpilogueINS1E_23Sm100TmaWarpSpecializedILi3ELi2ELi16ELb1ELb0EEEJNS5_IJSG_SG_SH_EEENS5_IJNST_ISG_SC_EENST_INS5_IJNSA_ILi16EEESB_EEENS5_IJSC_SH_EEEEEEEESJ_SK_SJ_SK_NS1E_6fusion15FusionCallbacksIS1I_NS1Q_17LinearCombinationISJ_fSJ_fLNS_15FloatRoundStyleE2EEES1J_S1P_JEEENS4_5SM1004TMEM4LOAD26SM100_TMEM_LOAD_32dp32b16xENS4_13SM90_TMA_LOADENS12_INS13_ILi2ELi4ELi3EEES16_NST_INS5_IJS17_S1L_EEENS5_IJS1L_SC_EEEEEEENS4_39AutoVectorizingCopyWithAssumedAlignmentILi128EEENS4_14SM90_TMA_STOREES25_S27_S27_EEEvvEEEEvNT_6ParamsE:
        .type           _ZN7cutlass13device_kernelINS_4gemm6kernel13GemmUniversalIN4cute5tupleIJiiiiEEENS1_10collective13CollectiveMmaINS1_35MainloopSm100TmaUmmaWarpSpecializedILi5ELi2ELi4ENS5_IJNS4_1CILi2EEENSA_ILi1EEESC_EEEEENS5_IJNSA_ILi128EEENSA_ILi64EEENSA_ILi32EEEEEENS_10tfloat32_tENS5_IJlSC_lEEESJ_SK_NS4_8TiledMMAINS4_8MMA_AtomIJNS4_23SM100_MMA_TF32_2x1SM_SSISJ_SJ_fLi128ELi64ELNS4_4UMMA5MajorE0ELSP_0ELNSO_7ScaleInE0ELSQ_0EEEEEENS4_6LayoutINS5_IJSC_SC_SC_EEENS5_IJNSA_ILi0EEESV_SV_EEEEENS5_IJNS4_10UnderscoreESY_SY_EEEEENS4_18SM100_TMA_2SM_LOADENS4_14ComposedLayoutINS4_7SwizzleILi3ELi4ELi3EEENS4_18smem_ptr_flag_bitsILi32EEENST_INS5_IJNSA_ILi8EEESH_EEENS5_IJSH_SC_EEEEEEEvNS4_8identityES11_S1B_vS1C_EENS_8epilogue10collective18CollectiveEpilogueINS1E_23Sm100TmaWarpSpecializedILi3ELi2ELi16ELb1ELb0EEEJNS5_IJSG_SG_SH_EEENS5_IJNST_ISG_SC_EENST_INS5_IJNSA_ILi16EEESB_EEENS5_IJSC_SH_EEEEEEEESJ_SK_SJ_SK_NS1E_6fusion15FusionCallbacksIS1I_NS1Q_17LinearCombinationISJ_fSJ_fLNS_15FloatRoundStyleE2EEES1J_S1P_JEEENS4_5SM1004TMEM4LOAD26SM100_TMEM_LOAD_32dp32b16xENS4_13SM90_TMA_LOADENS12_INS13_ILi2ELi4ELi3EEES16_NST_INS5_IJS17_S1L_EEENS5_IJS1L_SC_EEEEEEENS4_39AutoVectorizingCopyWithAssumedAlignmentILi128EEENS4_14SM90_TMA_STOREES25_S27_S27_EEEvvEEEEvNT_6ParamsE,@function
        .size           _ZN7cutlass13device_kernelINS_4gemm6kernel13GemmUniversalIN4cute5tupleIJiiiiEEENS1_10collective13CollectiveMmaINS1_35MainloopSm100TmaUmmaWarpSpecializedILi5ELi2ELi4ENS5_IJNS4_1CILi2EEENSA_ILi1EEESC_EEEEENS5_IJNSA_ILi128EEENSA_ILi64EEENSA_ILi32EEEEEENS_10tfloat32_tENS5_IJlSC_lEEESJ_SK_NS4_8TiledMMAINS4_8MMA_AtomIJNS4_23SM100_MMA_TF32_2x1SM_SSISJ_SJ_fLi128ELi64ELNS4_4UMMA5MajorE0ELSP_0ELNSO_7ScaleInE0ELSQ_0EEEEEENS4_6LayoutINS5_IJSC_SC_SC_EEENS5_IJNSA_ILi0EEESV_SV_EEEEENS5_IJNS4_10UnderscoreESY_SY_EEEEENS4_18SM100_TMA_2SM_LOADENS4_14ComposedLayoutINS4_7SwizzleILi3ELi4ELi3EEENS4_18smem_ptr_flag_bitsILi32EEENST_INS5_IJNSA_ILi8EEESH_EEENS5_IJSH_SC_EEEEEEEvNS4_8identityES11_S1B_vS1C_EENS_8epilogue10collective18CollectiveEpilogueINS1E_23Sm100TmaWarpSpecializedILi3ELi2ELi16ELb1ELb0EEEJNS5_IJSG_SG_SH_EEENS5_IJNST_ISG_SC_EENST_INS5_IJNSA_ILi16EEESB_EEENS5_IJSC_SH_EEEEEEEESJ_SK_SJ_SK_NS1E_6fusion15FusionCallbacksIS1I_NS1Q_17LinearCombinationISJ_fSJ_fLNS_15FloatRoundStyleE2EEES1J_S1P_JEEENS4_5SM1004TMEM4LOAD26SM100_TMEM_LOAD_32dp32b16xENS4_13SM90_TMA_LOADENS12_INS13_ILi2ELi4ELi3EEES16_NST_INS5_IJS17_S1L_EEENS5_IJS1L_SC_EEEEEEENS4_39AutoVectorizingCopyWithAssumedAlignmentILi128EEENS4_14SM90_TMA_STOREES25_S27_S27_EEEvvEEEEvNT_6ParamsE,(.L_x_178 - _ZN7cutlass13device_kernelINS_4gemm6kernel13GemmUniversalIN4cute5tupleIJiiiiEEENS1_10collective13CollectiveMmaINS1_35MainloopSm100TmaUmmaWarpSpecializedILi5ELi2ELi4ENS5_IJNS4_1CILi2EEENSA_ILi1EEESC_EEEEENS5_IJNSA_ILi128EEENSA_ILi64EEENSA_ILi32EEEEEENS_10tfloat32_tENS5_IJlSC_lEEESJ_SK_NS4_8TiledMMAINS4_8MMA_AtomIJNS4_23SM100_MMA_TF32_2x1SM_SSISJ_SJ_fLi128ELi64ELNS4_4UMMA5MajorE0ELSP_0ELNSO_7ScaleInE0ELSQ_0EEEEEENS4_6LayoutINS5_IJSC_SC_SC_EEENS5_IJNSA_ILi0EEESV_SV_EEEEENS5_IJNS4_10UnderscoreESY_SY_EEEEENS4_18SM100_TMA_2SM_LOADENS4_14ComposedLayoutINS4_7SwizzleILi3ELi4ELi3EEENS4_18smem_ptr_flag_bitsILi32EEENST_INS5_IJNSA_ILi8EEESH_EEENS5_IJSH_SC_EEEEEEEvNS4_8identityES11_S1B_vS1C_EENS_8epilogue10collective18CollectiveEpilogueINS1E_23Sm100TmaWarpSpecializedILi3ELi2ELi16ELb1ELb0EEEJNS5_IJSG_SG_SH_EEENS5_IJNST_ISG_SC_EENST_INS5_IJNSA_ILi16EEESB_EEENS5_IJSC_SH_EEEEEEEESJ_SK_SJ_SK_NS1E_6fusion15FusionCallbacksIS1I_NS1Q_17LinearCombinationISJ_fSJ_fLNS_15FloatRoundStyleE2EEES1J_S1P_JEEENS4_5SM1004TMEM4LOAD26SM100_TMEM_LOAD_32dp32b16xENS4_13SM90_TMA_LOADENS12_INS13_ILi2ELi4ELi3EEES16_NST_INS5_IJS17_S1L_EEENS5_IJS1L_SC_EEEEEEENS4_39AutoVectorizingCopyWithAssumedAlignmentILi128EEENS4_14SM90_TMA_STOREES25_S27_S27_EEEvvEEEEvNT_6ParamsE)
        .other          _ZN7cutlass13device_kernelINS_4gemm6kernel13GemmUniversalIN4cute5tupleIJiiiiEEENS1_10collective13CollectiveMmaINS1_35MainloopSm100TmaUmmaWarpSpecializedILi5ELi2ELi4ENS5_IJNS4_1CILi2EEENSA_ILi1EEESC_EEEEENS5_IJNSA_ILi128EEENSA_ILi64EEENSA_ILi32EEEEEENS_10tfloat32_tENS5_IJlSC_lEEESJ_SK_NS4_8TiledMMAINS4_8MMA_AtomIJNS4_23SM100_MMA_TF32_2x1SM_SSISJ_SJ_fLi128ELi64ELNS4_4UMMA5MajorE0ELSP_0ELNSO_7ScaleInE0ELSQ_0EEEEEENS4_6LayoutINS5_IJSC_SC_SC_EEENS5_IJNSA_ILi0EEESV_SV_EEEEENS5_IJNS4_10UnderscoreESY_SY_EEEEENS4_18SM100_TMA_2SM_LOADENS4_14ComposedLayoutINS4_7SwizzleILi3ELi4ELi3EEENS4_18smem_ptr_flag_bitsILi32EEENST_INS5_IJNSA_ILi8EEESH_EEENS5_IJSH_SC_EEEEEEEvNS4_8identityES11_S1B_vS1C_EENS_8epilogue10collective18CollectiveEpilogueINS1E_23Sm100TmaWarpSpecializedILi3ELi2ELi16ELb1ELb0EEEJNS5_IJSG_SG_SH_EEENS5_IJNST_ISG_SC_EENST_INS5_IJNSA_ILi16EEESB_EEENS5_IJSC_SH_EEEEEEEESJ_SK_SJ_SK_NS1E_6fusion15FusionCallbacksIS1I_NS1Q_17LinearCombinationISJ_fSJ_fLNS_15FloatRoundStyleE2EEES1J_S1P_JEEENS4_5SM1004TMEM4LOAD26SM100_TMEM_LOAD_32dp32b16xENS4_13SM90_TMA_LOADENS12_INS13_ILi2ELi4ELi3EEES16_NST_INS5_IJS17_S1L_EEENS5_IJS1L_SC_EEEEEEENS4_39AutoVectorizingCopyWithAssumedAlignmentILi128EEENS4_14SM90_TMA_STOREES25_S27_S27_EEEvvEEEEvNT_6ParamsE,@"STO_CUDA_ENTRY STV_DEFAULT"
_ZN7cutlass13device_kernelINS_4gemm6kernel13GemmUniversalIN4cute5tupleIJiiiiEEENS1_10collective13CollectiveMmaINS1_35MainloopSm100TmaUmmaWarpSpecializedILi5ELi2ELi4ENS5_IJNS4_1CILi2EEENSA_ILi1EEESC_EEEEENS5_IJNSA_ILi128EEENSA_ILi64EEENSA_ILi32EEEEEENS_10tfloat32_tENS5_IJlSC_lEEESJ_SK_NS4_8TiledMMAINS4_8MMA_AtomIJNS4_23SM100_MMA_TF32_2x1SM_SSISJ_SJ_fLi128ELi64ELNS4_4UMMA5MajorE0ELSP_0ELNSO_7ScaleInE0ELSQ_0EEEEEENS4_6LayoutINS5_IJSC_SC_SC_EEENS5_IJNSA_ILi0EEESV_SV_EEEEENS5_IJNS4_10UnderscoreESY_SY_EEEEENS4_18SM100_TMA_2SM_LOADENS4_14ComposedLayoutINS4_7SwizzleILi3ELi4ELi3EEENS4_18smem_ptr_flag_bitsILi32EEENST_INS5_IJNSA_ILi8EEESH_EEENS5_IJSH_SC_EEEEEEEvNS4_8identityES11_S1B_vS1C_EENS_8epilogue10collective18CollectiveEpilogueINS1E_23Sm100TmaWarpSpecializedILi3ELi2ELi16ELb1ELb0EEEJNS5_IJSG_SG_SH_EEENS5_IJNST_ISG_SC_EENST_INS5_IJNSA_ILi16EEESB_EEENS5_IJSC_SH_EEEEEEEESJ_SK_SJ_SK_NS1E_6fusion15FusionCallbacksIS1I_NS1Q_17LinearCombinationISJ_fSJ_fLNS_15FloatRoundStyleE2EEES1J_S1P_JEEENS4_5SM1004TMEM4LOAD26SM100_TMEM_LOAD_32dp32b16xENS4_13SM90_TMA_LOADENS12_INS13_ILi2ELi4ELi3EEES16_NST_INS5_IJS17_S1L_EEENS5_IJS1L_SC_EEEEEEENS4_39AutoVectorizingCopyWithAssumedAlignmentILi128EEENS4_14SM90_TMA_STOREES25_S27_S27_EEEvvEEEEvNT_6ParamsE:
[----:B------:R-:W1:Y:S01]  /*0000*/  LDC R1, c[0x0][0x37c] ;  /* 0x0000df00ff017b82 */ /* 0x000e620000000800 */
[----:B------:R-:W2:Y:S01]  /*0010*/  S2R R69, SR_TID.X ;  /* 0x0000000000457919 */ /* 0x000ea20000002100 */
[----:B------:R-:W3:Y:S06]  /*0020*/  LDCU.64 UR6, c[0x0][0x890] ;  /* 0x00011200ff0677ac */ /* 0x000eec0008000a00 */
[----:B------:R-:W4:Y:S01]  /*0030*/  S2UR UR37, SR_CgaCtaId ;  /* 0x00000000002579c3 */ /* 0x000f220000008800 */
[----:B------:R-:W-:Y:S02]  /*0040*/  PRMT R64, RZ, 0x7610, R64 ;  /* 0x00007610ff407816 */ /* 0x000fe40000000040 */
[----:B------:R-:W-:Y:S01]  /*0050*/  ELECT P1, URZ, PT ;  /* 0x0000000000ff782f */ /* 0x000fe20003820000 */
[----:B------:R-:W1:Y:S01]  /*0060*/  LDCU.64 UR46, c[0x0][0x358] ;  /* 0x00006b00ff2e77ac */ /* 0x000e620008000a00 */
[----:B---3--:R-:W-:-:S04]  /*0070*/  UISETP.NE.U32.AND UP0, UPT, UR6, URZ, UPT ;  /* 0x000000ff0600728c */ /* 0x008fc8000bf05070 */
[----:B------:R-:W-:Y:S02]  /*0080*/  UISETP.NE.AND.EX UP0, UPT, UR7, URZ, UPT, UP0 ;  /* 0x000000ff0700728c */ /* 0x000fe4000bf05300 */
[----:B----4-:R-:W-:Y:S02]  /*0090*/  ULOP3.LUT UR5, UR37, 0x1, URZ, 0xc0, !UPT ;  /* 0x0000000125057892 */ /* 0x010fe4000f8ec0ff */
[----:B------:R-:W-:Y:S01]  /*00a0*/  ULOP3.LUT UR4, UR37, 0x1, URZ, 0x3c, !UPT ;  /* 0x0000000125047892 */ /* 0x000fe2000f8e3cff */
[----:B--2---:R-:W-:-:S05]  /*00b0*/  SHF.R.U32.HI R68, RZ, 0x5, R69 ;  /* 0x00000005ff447819 */ /* 0x004fca0000011645 */
[----:B------:R-:W2:Y:S02]  /*00c0*/  SHFL.IDX PT, R0, R68, RZ, 0x1f ;  /* 0x00001fff44007589 */ /* 0x000ea400000e0000 */
[----:B--2---:R-:W-:Y:S01]  /*00d0*/  R2UR UR10, R0 ;  /* 0x00000000000a72ca */ /* 0x004fe200000e0000 */
[----:B-1----:R-:W-:-:S14]  /*00e0*/  BRA.U UP0, `(.L_x_0) ;  /* 0x00000001002c7547 */ /* 0x002fdc000b800000 */
[----:B------:R-:W1:Y:S02]  /*00f0*/  LDCU.64 UR8, c[0x0][0x888] ;  /* 0x00011100ff0877ac */ /* 0x000e640008000a00 */
[----:B-1----:R-:W-:-:S04]  /*0100*/  UISETP.NE.U32.AND UP0, UPT, UR8, URZ, UPT ;  /* 0x000000ff0800728c */ /* 0x002fc8000bf05070 */
[----:B------:R-:W-:-:S09]  /*0110*/  UISETP.NE.AND.EX UP0, UPT, UR9, URZ, UPT, UP0 ;  /* 0x000000ff0900728c */ /* 0x000fd2000bf05300 */
[----:B------:R-:W-:Y:S05]  /*0120*/  BRA.U !UP0, `(.L_x_1) ;  /* 0x0000000108107547 */ /* 0x000fea000b800000 */
[----:B------:R-:W1:Y:S02]  /*0130*/  LDC.64 R2, c[0x0][0x888] ;  /* 0x00022200ff027b82 */ /* 0x000e640000000a00 */
[----:B-1----:R1:W5:Y:S01]  /*0140*/  LDG.E R35, desc[UR46][R2.64] ;  /* 0x0000002e02237981 */ /* 0x002362000c1e1900 */
[----:B------:R-:W-:Y:S01]  /*0150*/  HFMA2 R64, -RZ, RZ, 0, 5.9604644775390625e-08 ;  /* 0x00000001ff407431 */ /* 0x000fe200000001ff */
[----:B------:R-:W-:Y:S05]  /*0160*/  BRA `(.L_x_0) ;  /* 0x00000000000c7947 */ /* 0x000fea0003800000 */
.L_x_1:
[----:B------:R-:W1:Y:S01]  /*0170*/  LDCU UR8, c[0x0][0x880] ;  /* 0x00011000ff0877ac */ /* 0x000e620008000800 */
[----:B------:R-:W-:Y:S01]  /*0180*/  HFMA2 R64, -RZ, RZ, 0, 5.9604644775390625e-08 ;  /* 0x00000001ff407431 */ /* 0x000fe200000001ff */
[----:B-1----:R-:W-:-:S07]  /*0190*/  MOV R35, UR8 ;  /* 0x0000000800237c02 */ /* 0x002fce0008000f00 */
.L_x_0:
[----:B------:R-:W2:Y:S02]  /*01a0*/  LDCU.64 UR8, c[0x0][0x8b0] ;  /* 0x00011600ff0877ac */ /* 0x000ea40008000a00 */
[----:B--2---:R-:W-:-:S04]  /*01b0*/  UISETP.NE.U32.AND UP0, UPT, UR8, URZ, UPT ;  /* 0x000000ff0800728c */ /* 0x004fc8000bf05070 */
[----:B------:R-:W-:-:S09]  /*01c0*/  UISETP.NE.AND.EX UP0, UPT, UR9, URZ, UPT, UP0 ;  /* 0x000000ff0900728c */ /* 0x000fd2000bf05300 */
[----:B------:R-:W-:Y:S05]  /*01d0*/  BRA.U UP0, `(.L_x_2) ;  /* 0x0000000100247547 */ /* 0x000fea000b800000 */
[----:B------:R-:W2:Y:S02]  /*01e0*/  LDCU.64 UR8, c[0x0][0x8a8] ;  /* 0x00011500ff0877ac */ /* 0x000ea40008000a00 */
[----:B--2---:R-:W-:-:S04]  /*01f0*/  UISETP.NE.U32.AND UP0, UPT, UR8, URZ, UPT ;  /* 0x000000ff0800728c */ /* 0x004fc8000bf05070 */
[----:B------:R-:W-:-:S09]  /*0200*/  UISETP.NE.AND.EX UP0, UPT, UR9, URZ, UPT, UP0 ;  /* 0x000000ff0900728c */ /* 0x000fd2000bf05300 */
[----:B------:R-:W-:Y:S05]  /*0210*/  BRA.U !UP0, `(.L_x_3) ;  /* 0x00000001080c7547 */ /* 0x000fea000b800000 */
[----:B-1----:R-:W1:Y:S02]  /*0220*/  LDC.64 R2, c[0x0][0x8a8] ;  /* 0x00022a00ff027b82 */ /* 0x002e640000000a00 */
[----:B-1----:R2:W5:Y:S01]  /*0230*/  LDG.E R33, desc[UR46][R2.64] ;  /* 0x0000002e02217981 */ /* 0x002562000c1e1900 */
[----:B------:R-:W-:Y:S05]  /*0240*/  BRA `(.L_x_2) ;  /* 0x0000000000087947 */ /* 0x000fea0003800000 */
.L_x_3:
[----:B------:R-:W2:Y:S02]  /*0250*/  LDCU UR8, c[0x0][0x8a0] ;  /* 0x00011400ff0877ac */ /* 0x000ea40008000800 */
[----:B--2---:R-:W-:Y:S02]  /*0260*/  MOV R33, UR8 ;  /* 0x0000000800217c02 */ /* 0x004fe40008000f00 */
.L_x_2:
[----:B------:R-:W-:Y:S01]  /*0270*/  IMAD.U32 R0, RZ, RZ, UR10 ;  /* 0x0000000aff007e24 */ /* 0x000fe2000f8e00ff */
[----:B------:R-:W-:Y:S04]  /*0280*/  BSSY.RECONVERGENT B0, `(.L_x_4) ;  /* 0x000000c000007945 */ /* 0x000fe80003800200 */
[C---:B------:R-:W-:Y:S02]  /*0290*/  ISETP.NE.OR P2, PT, R0.reuse, 0x1, !P1 ;  /* 0x000000010000780c */ /* 0x040fe40004f45670 */
[----:B------:R-:W-:-:S11]  /*02a0*/  ISETP.NE.OR P0, PT, R0, 0x3, !P1 ;  /* 0x000000030000780c */ /* 0x000fd60004f05670 */
[----:B------:R-:W-:Y:S05]  /*02b0*/  @P2 BRA `(.L_x_5) ;  /* 0x0000000000202947 */ /* 0x000fea0003800000 */
[----:B------:R-:W3:Y:S02]  /*02c0*/  LDCU.64 UR8, c[0x0][0x348] ;  /* 0x00006900ff0877ac */ /* 0x000ee40008000a00 */
[----:B---3--:R-:W-:Y:S02]  /*02d0*/  UIADD3 UR12, UP1, UPT, UR8, 0x80, URZ ;  /* 0x00000080080c7890 */ /* 0x008fe4000ff3e0ff */
[----:B------:R-:W-:Y:S02]  /*02e0*/  UIADD3 UR8, UP0, UPT, UR8, 0x180, URZ ;  /* 0x0000018008087890 */ /* 0x000fe4000ff1e0ff */
[----:B------:R-:W-:Y:S02]  /*02f0*/  UIADD3.X UR13, UPT, UPT, URZ, UR9, URZ, UP1, !UPT ;  /* 0x00000009ff0d7290 */ /* 0x000fe40008ffe4ff */
[----:B------:R-:W-:-:S07]  /*0300*/  UIADD3.X UR9, UPT, UPT, URZ, UR9, URZ, UP0, !UPT ;  /* 0x00000009ff097290 */ /* 0x000fce00087fe4ff */
[----:B------:R3:W-:Y:S02]  /*0310*/  UTMACCTL.PF [UR12] ;  /* 0x000000000c0079b9 */ /* 0x0007e40008040000 */
[----:B------:R3:W-:Y:S02]  /*0320*/  UTMACCTL.PF [UR8] ;  /* 0x00000000080079b9 */ /* 0x0007e40008040000 */
[----:B---3--:R-:W-:Y:S01]  /*0330*/  NOP ;  /* 0x0000000000007918 */ /* 0x008fe20000000000 */
.L_x_5:
[----:B------:R-:W-:Y:S05]  /*0340*/  BSYNC.RECONVERGENT B0 ;  /* 0x0000000000007941 */ /* 0x000fea0003800200 */
.L_x_4:
[----:B------:R-:W-:Y:S04]  /*0350*/  BSSY.RECONVERGENT B0, `(.L_x_6) ;  /* 0x000000a000007945 */ /* 0x000fe80003800200 */
        /* <DEDUP_REMOVED lines=9> */
.L_x_7:
[----:B------:R-:W-:Y:S05]  /*03f0*/  BSYNC.RECONVERGENT B0 ;  /* 0x0000000000007941 */ /* 0x000fea0003800200 */
.L_x_6:
[----:B------:R-:W3:Y:S01]  /*0400*/  LDCU.64 UR8, c[0x0][0x888] ;  /* 0x00011100ff0877ac */ /* 0x000ee20008000a00 */
[----:B------:R-:W-:Y:S02]  /*0410*/  UISETP.EQ.U32.AND UP1, UPT, UR6, URZ, UPT ;  /* 0x000000ff0600728c */ /* 0x000fe4000bf22070 */
[----:B------:R-:W-:Y:S02]  /*0420*/  UPLOP3.LUT UP5, UPT, UPT, UPT, UPT, 0x80, 0x8 ;  /* 0x000000000008789c */ /* 0x000fe40003faf070 */
[----:B---3--:R-:W-:-:S04]  /*0430*/  UISETP.NE.U32.AND UP0, UPT, UR8, URZ, UPT ;  /* 0x000000ff0800728c */ /* 0x008fc8000bf05070 */
[----:B------:R-:W-:-:S04]  /*0440*/  UISETP.NE.AND.EX UP0, UPT, UR9, URZ, UPT, UP0 ;  /* 0x000000ff0900728c */ /* 0x000fc8000bf05300 */
[----:B------:R-:W-:-:S04]  /*0450*/  UISETP.EQ.OR.EX UP2, UPT, UR7, URZ, !UP0, UP1 ;  /* 0x000000ff0700728c */ /* 0x000fc8000c742710 */
[----:B------:R-:W-:-:S05]  /*0460*/  UP2UR UR53, UPR, URZ, 0x4 ;  /* 0x00000004ff357883 */ /* 0x000fca0008000000 */
[----:B------:R-:W-:Y:S07]  /*0470*/  BRA.U !UP2, `(.L_x_8) ;  /* 0x000000010a207547 */ /* 0x000fee000b800000 */
[----:B------:R-:W-:Y:S01]  /*0480*/  UISETP.NE.U32.AND UP2, UPT, UR6, URZ, UPT ;  /* 0x000000ff0600728c */ /* 0x000fe2000bf45070 */
[----:B-----5:R-:W-:Y:S01]  /*0490*/  FSETP.NEU.AND P0, PT, R35, RZ, PT ;  /* 0x000000ff2300720b */ /* 0x020fe20003f0d000 */
[----:B------:R-:W-:Y:S02]  /*04a0*/  USEL UR6, URZ, 0xffffffff, UP0 ;  /* 0xffffffffff067887 */ /* 0x000fe40008000000 */
[----:B------:R-:W-:-:S10]  /*04b0*/  UISETP.NE.AND.EX UP2, UPT, UR7, URZ, UPT, UP2 ;  /* 0x000000ff0700728c */ /* 0x000fd4000bf45320 */
[----:B------:R-:W-:Y:S01]  /*04c0*/  VOTEU.ANY UP1, P0 ;  /* 0x0000000000ff7886 */ /* 0x000fe20000020100 */
[----:B------:R-:W-:-:S04]  /*04d0*/  @!UP2 USEL UR6, URZ, 0xffffffff, UP1 ;  /* 0xffffffffff06a887 */ /* 0x000fc80008800000 */
[----:B------:R-:W-:-:S04]  /*04e0*/  ULOP3.LUT UR6, UR6, 0x1, URZ, 0xc0, !UPT ;  /* 0x0000000106067892 */ /* 0x000fc8000f8ec0ff */
[----:B------:R-:W-:-:S11]  /*04f0*/  UISETP.NE.U32.AND UP5, UPT, UR6, 0x1, UPT ;  /* 0x000000010600788c */ /* 0x000fd6000bfa5070 */
.L_x_8:
[----:B------:R-:W3:Y:S01]  /*0500*/  SHFL.IDX PT, R0, R68, RZ, 0x1f ;  /* 0x00001fff44007589 */ /* 0x000ee200000e0000 */
[----:B------:R-:W-:-:S04]  /*0510*/  UISETP.NE.AND UP1, UPT, UR10, 0x2, UPT ;  /* 0x000000020a00788c */ /* 0x000fc8000bf25270 */
[----:B------:R-:W-:Y:S02]  /*0520*/  UISETP.EQ.AND UP2, UPT, UR5, URZ, !UP1 ;  /* 0x000000ff0500728c */ /* 0x000fe4000cf42270 */
[----:B------:R-:W-:-:S04]  /*0530*/  USEL UR6, URZ, 0x1, UP1 ;  /* 0x00000001ff067887 */ /* 0x000fc80008800000 */
[----:B------:R-:W-:Y:S02]  /*0540*/  PLOP3.LUT P5, PT, P1, PT, UP2, 0x80, 0x8 ;  /* 0x000000000008781c */ /* 0x000fe40000faf028 */
[----:B---3--:R-:W-:-:S13]  /*0550*/  ISETP.NE.AND P0, PT, R0, RZ, PT ;  /* 0x000000ff0000720c */ /* 0x008fda0003f05270 */
[----:B------:R-:W-:Y:S05]  /*0560*/  @P0 BRA `(.L_x_9) ;  /* 0x00000000004c0947 */ /* 0x000fea0003800000 */
[----:B------:R-:W-:Y:S01]  /*0570*/  UMOV UR8, 0x400 ;  /* 0x0000040000087882 */ /* 0x000fe20000000000 */
[----:B------:R-:W-:Y:S01]  /*0580*/  UMOV UR7, 0x1 ;  /* 0x0000000100077882 */ /* 0x000fe20000000000 */
[----:B------:R-:W-:Y:S02]  /*0590*/  ULEA UR8, UR37, UR8, 0x18 ;  /* 0x0000000825087291 */ /* 0x000fe4000f8ec0ff */
[----:B------:R-:W-:-:S04]  /*05a0*/  UIADD3 UR12, UPT, UPT, -UR7, 0x100000, URZ ;  /* 0x00100000070c7890 */ /* 0x000fc8000fffe1ff */
[----:B------:R-:W-:Y:S02]  /*05b0*/  USHF.L.U32 UR13, UR12, 0xb, URZ ;  /* 0x0000000b0c0d7899 */ /* 0x000fe400080006ff */
[----:B------:R-:W-:Y:S01]  /*05c0*/  USHF.L.U32 UR12, UR12, 0x1, URZ ;  /* 0x000000010c0c7899 */ /* 0x000fe200080006ff */
[----:B------:R-:W-:Y:S01]  /*05d0*/  ELECT P0, URZ, PT ;  /* 0x0000000000ff782f */ /* 0x000fe20003800000 */
[----:B------:R-:W3:Y:S10]  /*05e0*/  FENCE.VIEW.ASYNC.S ;  /* 0x00000000000073c6 */ /* 0x000ef40000000000 */
[----:B---3--:R3:W4:Y:S01]  /*05f0*/  SYNCS.EXCH.64 URZ, [UR8], UR12 ;  /* 0x0000000c08ff75b2 */ /* 0x0087220008000100 */
[----:B------:R3:W1:Y:S01]  /*0600*/  SYNCS.EXCH.64 URZ, [UR8+0x28], UR12 ;  /* 0x0000280c08ff75b2 */ /* 0x0006620008000100 */
        /* <DEDUP_REMOVED lines=8> */
[----:B------:R-:W-:Y:S01]  /*0690*/  NOP ;  /* 0x0000000000007918 */ /* 0x000fe20000000000 */
.L_x_9:
[----:B------:R-:W2:Y:S01]  /*06a0*/  SHFL.IDX PT, R0, R68, RZ, 0x1f ;  /* 0x00001fff44007589 */ /* 0x000ea200000e0000 */
[----:B------:R-:W-:Y:S01]  /*06b0*/  NOP ;  /* 0x0000000000007918 */ /* 0x000fe20000000000 */
[----:B--2---:R-:W-:-:S13]  /*06c0*/  ISETP.NE.AND P0, PT, R0, 0x1, PT ;  /* 0x000000010000780c */ /* 0x004fda0003f05270 */
[----:B------:R-:W-:Y:S05]  /*06d0*/  @P0 BRA `(.L_x_10) ;  /* 0x00000000004c0947 */ /* 0x000fea0003800000 */
[----:B------:R-:W-:Y:S01]  /*06e0*/  UMOV UR9, 0x400 ;  /* 0x0000040000097882 */ /* 0x000fe20000000000 */
[----:B---3--:R-:W-:Y:S01]  /*06f0*/  UMOV UR8, 0x20 ;  /* 0x0000002000087882 */ /* 0x008fe20000000000 */
[----:B------:R-:W-:Y:S01]  /*0700*/  UMOV UR7, 0x80 ;  /* 0x0000008000077882 */ /* 0x000fe20000000000 */
[----:B------:R-:W-:Y:S02]  /*0710*/  ULEA UR9, UR37, UR9, 0x18 ;  /* 0x0000000925097291 */ /* 0x000fe4000f8ec0ff */
[----:B------:R-:W-:-:S04]  /*0720*/  UIADD3 UR12, UPT, UPT, -UR8, 0x100000, URZ ;  /* 0x00100000080c7890 */ /* 0x000fc8000fffe1ff */
[----:B------:R-:W-:Y:S02]  /*0730*/  USHF.L.U32 UR13, UR12, 0xb, URZ ;  /* 0x0000000b0c0d7899 */ /* 0x000fe400080006ff */
[----:B------:R-:W-:Y:S02]  /*0740*/  USHF.L.U32 UR12, UR12, 0x1, URZ ;  /* 0x000000010c0c7899 */ /* 0x000fe400080006ff */
[----:B------:R-:W-:-:S04]  /*0750*/  UIADD3 UR14, UPT, UPT, -UR7, 0x100000, URZ ;  /* 0x00100000070e7890 */ /* 0x000fc8000fffe1ff */
[----:B------:R-:W-:Y:S02]  /*0760*/  USHF.L.U32 UR15, UR14, 0xb, URZ ;  /* 0x0000000b0e0f7899 */ /* 0x000fe400080006ff */
[----:B------:R-:W-:Y:S01]  /*0770*/  USHF.L.U32 UR14, UR14, 0x1, URZ ;  /* 0x000000010e0e7899 */ /* 0x000fe200080006ff */
[----:B------:R-:W-:Y:S01]  /*0780*/  ELECT P0, URZ, PT ;  /* 0x0000000000ff782f */ /* 0x000fe20003800000 */
[----:B------:R-:W2:Y:S02]  /*0790*/  FENCE.VIEW.ASYNC.S ;  /* 0x00000000000073c6 */ /* 0x000ea40000000000 */
[----:B--2---:R2:W3:Y:S08]  /*07a0*/  SYNCS.EXCH.64 URZ, [UR9+0x50], UR12 ;  /* 0x0000500c09ff75b2 */ /* 0x0044f00008000100 */
[----:B------:R2:W1:Y:S01]  /*07b0*/  SYNCS.EXCH.64 URZ, [UR9+0x68], UR14 ;  /* 0x0000680e09ff75b2 */ /* 0x0004620008000100 */
[----:B------:R2:W1:Y:S01]  /*07c0*/  SYNCS.EXCH.64 URZ, [UR9+0x58], UR12 ;  /* 0x0000580c09ff75b2 */ /* 0x0004620008000100 */
[----:B------:R2:W1:Y:S01]  /*07d0*/  SYNCS.EXCH.64 URZ, [UR9+0x70], UR14 ;  /* 0x0000700e09ff75b2 */ /* 0x0004620008000100 */
[----:B------:R2:W1:Y:S01]  /*07e0*/  SYNCS.EXCH.64 URZ, [UR9+0x60], UR12 ;  /* 0x0000600c09ff75b2 */ /* 0x0004620008000100 */
[----:B------:R2:W1:Y:S01]  /*07f0*/  SYNCS.EXCH.64 URZ, [UR9+0x78], UR14 ;  /* 0x0000780e09ff75b2 */ /* 0x0004620008000100 */
[----:B------:R-:W-:Y:S01]  /*0800*/  NOP ;  /* 0x0000000000007918 */ /* 0x000fe20000000000 */
.L_x_10:
[----:B------:R-:W4:Y:S01]  /*0810*/  SHFL.IDX PT, R0, R68, RZ, 0x1f ;  /* 0x00001fff44007589 */ /* 0x000f2200000e0000 */
[----:B------:R-:W-:Y:S01]  /*0820*/  NOP ;  /* 0x0000000000007918 */ /* 0x000fe20000000000 */
[----:B----4-:R-:W-:-:S13]  /*0830*/  ISETP.NE.AND P0, PT, R0, 0x3, PT ;  /* 0x000000030000780c */ /* 0x010fda0003f05270 */
[----:B------:R-:W-:Y:S05]  /*0840*/  @P0 BRA `(.L_x_11) ;  /* 0x00000000002c0947 */ /* 0x000fea0003800000 */
[----:B---3--:R-:W-:Y:S01]  /*0850*/  UMOV UR8, 0x400 ;  /* 0x0000040000087882 */ /* 0x008fe20000000000 */
[----:B------:R-:W-:Y:S01]  /*0860*/  UMOV UR7, 0x20 ;  /* 0x0000002000077882 */ /* 0x000fe20000000000 */
[----:B------:R-:W-:Y:S02]  /*0870*/  ULEA UR8, UR37, UR8, 0x18 ;  /* 0x0000000825087291 */ /* 0x000fe4000f8ec0ff */
[----:B--2---:R-:W-:-:S04]  /*0880*/  UIADD3 UR12, UPT, UPT, -UR7, 0x100000, URZ ;  /* 0x00100000070c7890 */ /* 0x004fc8000fffe1ff */
[----:B------:R-:W-:Y:S02]  /*0890*/  USHF.L.U32 UR13, UR12, 0xb, URZ ;  /* 0x0000000b0c0d7899 */ /* 0x000fe400080006ff */
[----:B------:R-:W-:Y:S01]  /*08a0*/  USHF.L.U32 UR12, UR12, 0x1, URZ ;  /* 0x000000010c0c7899 */ /* 0x000fe200080006ff */
[----:B------:R-:W-:Y:S01]  /*08b0*/  ELECT P0, URZ, PT ;  /* 0x0000000000ff782f */ /* 0x000fe20003800000 */
[----:B------:R-:W2:Y:S10]  /*08c0*/  FENCE.VIEW.ASYNC.S ;  /* 0x00000000000073c6 */ /* 0x000eb40000000000 */
[----:B--2---:R4:W2:Y:S01]  /*08d0*/  SYNCS.EXCH.64 URZ, [UR8+0x80], UR12 ;  /* 0x0000800c08ff75b2 */ /* 0x0048a20008000100 */
[----:B------:R4:W3:Y:S02]  /*08e0*/  SYNCS.EXCH.64 URZ, [UR8+0x88], UR12 ;  /* 0x0000880c08ff75b2 */ /* 0x0008e40008000100 */
[----:B----4-:R-:W-:Y:S01]  /*08f0*/  NOP ;  /* 0x0000000000007918 */ /* 0x010fe20000000000 */
.L_x_11:
[----:B------:R-:W4:Y:S01]  /*0900*/  SHFL.IDX PT, R0, R68, RZ, 0x1f ;  /* 0x00001fff44007589 */ /* 0x000f2200000e0000 */
[----:B------:R-:W-:Y:S01]  /*0910*/  NOP ;  /* 0x0000000000007918 */ /* 0x000fe20000000000 */
[----:B----4-:R-:W-:-:S13]  /*0920*/  ISETP.NE.AND P0, PT, R0, 0x4, PT ;  /* 0x000000040000780c */ /* 0x010fda0003f05270 */
[----:B------:R-:W-:Y:S05]  /*0930*/  @P0 BRA `(.L_x_12) ;  /* 0x0000000000480947 */ /* 0x000fea0003800000 */
[----:B--2---:R-:W-:Y:S01]  /*0940*/  UMOV UR9, 0x1e0 ;  /* 0x000001e000097882 */ /* 0x004fe20000000000 */
[----:B---3--:R-:W-:Y:S01]  /*0950*/  UMOV UR8, 0x400 ;  /* 0x0000040000087882 */ /* 0x008fe20000000000 */
[----:B------:R-:W-:Y:S01]  /*0960*/  USEL UR9, UR9, 0x1a0, UP5 ;  /* 0x000001a009097887 */ /* 0x000fe2000a800000 */
        /* <DEDUP_REMOVED lines=10> */
[----:B--2---:R4:W2:Y:S08]  /*0a10*/  SYNCS.EXCH.64 URZ, [UR8+0x90], UR12 ;  /* 0x0000900c08ff75b2 */ /* 0x0048b00008000100 */
[----:B------:R4:W3:Y:S01]  /*0a20*/  SYNCS.EXCH.64 URZ, [UR8+0xa0], UR14 ;  /* 0x0000a00e08ff75b2 */ /* 0x0008e20008000100 */
[----:B------:R4:W1:Y:S01]  /*0a30*/  SYNCS.EXCH.64 URZ, [UR8+0x98], UR12 ;  /* 0x0000980c08ff75b2 */ /* 0x0008620008000100 */
[----:B------:R4:W1:Y:S02]  /*0a40*/  SYNCS.EXCH.64 URZ, [UR8+0xa8], UR14 ;  /* 0x0000a80e08ff75b2 */ /* 0x0008640008000100 */
[----:B----4-:R-:W-:Y:S01]  /*0a50*/  NOP ;  /* 0x0000000000007918 */ /* 0x010fe20000000000 */
.L_x_12:
[----:B------:R-:W4:Y:S01]  /*0a60*/  SHFL.IDX PT, R0, R68, RZ, 0x1f ;  /* 0x00001fff44007589 */ /* 0x000f2200000e0000 */
[----:B------:R-:W-:Y:S01]  /*0a70*/  NOP ;  /* 0x0000000000007918 */ /* 0x000fe20000000000 */
[----:B----4-:R-:W-:-:S13]  /*0a80*/  ISETP.NE.AND P0, PT, R0, 0x5, PT ;  /* 0x000000050000780c */ /* 0x010fda0003f05270 */
[----:B------:R-:W-:Y:S05]  /*0a90*/  @P0 BRA `(.L_x_13) ;  /* 0x0000000000540947 */ /* 0x000fea0003800000 */
[----:B--2---:R-:W-:Y:S01]  /*0aa0*/  UMOV UR9, 0x400 ;  /* 0x0000040000097882 */ /* 0x004fe20000000000 */
        /* <DEDUP_REMOVED lines=14> */
[----:B------:R4:W1:Y:S01]  /*0b90*/  SYNCS.EXCH.64 URZ, [UR9+0xd8], UR14 ;  /* 0x0000d80e09ff75b2 */ /* 0x0008620008000100 */
[----:B------:R4:W1:Y:S01]  /*0ba0*/  SYNCS.EXCH.64 URZ, [UR9+0xc0], UR12 ;  /* 0x0000c00c09ff75b2 */ /* 0x0008620008000100 */
[----:B------:R4:W1:Y:S01]  /*0bb0*/  SYNCS.EXCH.64 URZ, [UR9+0xe0], UR14 ;  /* 0x0000e00e09ff75b2 */ /* 0x0008620008000100 */
[----:B------:R4:W1:Y:S01]  /*0bc0*/  SYNCS.EXCH.64 URZ, [UR9+0xc8], UR12 ;  /* 0x0000c80c09ff75b2 */ /* 0x0008620008000100 */
[----:B------:R4:W1:Y:S02]  /*0bd0*/  SYNCS.EXCH.64 URZ, [UR9+0xe8], UR14 ;  /* 0x0000e80e09ff75b2 */ /* 0x0008640008000100 */
[----:B----4-:R-:W-:Y:S01]  /*0be0*/  NOP ;  /* 0x0000000000007918 */ /* 0x010fe20000000000 */
.L_x_13:
[----:B------:R-:W4:Y:S01]  /*0bf0*/  SHFL.IDX PT, R0, R68, RZ, 0x1f ;  /* 0x00001fff44007589 */ /* 0x000f2200000e0000 */
[----:B------:R-:W-:Y:S01]  /*0c00*/  ISETP.NE.OR P1, PT, RZ, UR10, !P1 ;  /* 0x0000000aff007c0c */ /* 0x000fe2000cf25670 */
        /* <DEDUP_REMOVED lines=12> */
[----:B------:R4:W3:Y:S01]  /*0cd0*/  SYNCS.EXCH.64 URZ, [UR8+0x100], UR12 ;  /* 0x0001000c08ff75b2 */ /* 0x0008e20008000100 */
[----:B------:R4:W1:Y:S01]  /*0ce0*/  SYNCS.EXCH.64 URZ, [UR8+0xf8], UR12 ;  /* 0x0000f80c08ff75b2 */ /* 0x0008620008000100 */
[----:B------:R4:W1:Y:S02]  /*0cf0*/  SYNCS.EXCH.64 URZ, [UR8+0x108], UR12 ;  /* 0x0001080c08ff75b2 */ /* 0x0008640008000100 */
[----:B----4-:R-:W-:Y:S01]  /*0d00*/  NOP ;  /* 0x0000000000007918 */ /* 0x010fe20000000000 */
.L_x_14:
[----:B------:R-:W-:Y:S01]  /*0d10*/  VOTEU.ALL UP1, P1 ;  /* 0x0000000000ff7886 */ /* 0x000fe20000820000 */
[----:B---3--:R-:W3:Y:S01]  /*0d20*/  LDCU UR8, c[0x0][0x36c] ;  /* 0x00006d80ff0877ac */ /* 0x008ee20008000800 */
[----:B------:R-:W-:Y:S01]  /*0d30*/  NOP ;  /* 0x0000000000007918 */ /* 0x000fe20000000000 */
[----:B------:R-:W-:Y:S01]  /*0d40*/  LOP3.LUT R10, R69, 0x1f, RZ, 0xc0, !PT ;  /* 0x0000001f450a7812 */ /* 0x000fe200078ec0ff */
[----:B--2---:R-:W-:Y:S01]  /*0d50*/  UMOV UR12, 0x20 ;  /* 0x00000020000c7882 */ /* 0x004fe20000000000 */
[----:B------:R-:W-:Y:S01]  /*0d60*/  @!UP1 UMOV UR7, 0x400 ;  /* 0x0000040000079882 */ /* 0x000fe20000000000 */
[----:B------:R-:W-:-:S04]  /*0d70*/  @!UP1 UIADD3 UR12, UPT, UPT, -UR12, 0x100000, URZ ;  /* 0x001000000c0c9890 */ /* 0x000fc8000fffe1ff */
[----:B------:R-:W-:Y:S02]  /*0d80*/  @!UP1 USHF.L.U32 UR13, UR12, 0xb, URZ ;  /* 0x0000000b0c0d9899 */ /* 0x000fe400080006ff */
[----:B------:R-:W-:Y:S02]  /*0d90*/  @!UP1 USHF.L.U32 UR12, UR12, 0x1, URZ ;  /* 0x000000010c0c9899 */ /* 0x000fe400080006ff */
[----:B------:R-:W-:Y:S01]  /*0da0*/  @!UP1 ULEA UR7, UR37, UR7, 0x18 ;  /* 0x0000000725079291 */ /* 0x000fe2000f8ec0ff */
[----:B------:R-:W-:Y:S01]  /*0db0*/  VOTEU.ALL UP1, P1 ;  /* 0x0000000000ff7886 */ /* 0x000fe20000820000 */
[----:B------:R-:W-:Y:S01]  /*0dc0*/  UISETP.NE.AND UP4, UPT, UR10, URZ, UPT ;  /* 0x000000ff0a00728c */ /* 0x000fe2000bf85270 */
[----:B------:R-:W2:Y:S09]  /*0dd0*/  FENCE.VIEW.ASYNC.S ;  /* 0x00000000000073c6 */ /* 0x000eb20000000000 */
[----:B--2---:R2:W4:Y:S01]  /*0de0*/  @!UP1 SYNCS.EXCH.64 URZ, [UR7+0x110], UR12 ;  /* 0x0001100c07ff95b2 */ /* 0x0045220008000100 */
[----:B---3--:R-:W-:-:S09]  /*0df0*/  UISETP.EQ.U32.AND UP1, UPT, UR8, 0x1, UPT ;  /* 0x000000010800788c */ /* 0x008fd2000bf22070 */
[----:B------:R-:W-:Y:S05]  /*0e00*/  BRA.U !UP1, `(.L_x_15) ;  /* 0x0000000109087547 */ /* 0x000fea000b800000 */
[----:B-1--4-:R-:W-:Y:S01]  /*0e10*/  UCGABAR_ARV ;  /* 0x00000000000079c7 */ /* 0x012fe20008000000 */
[----:B------:R-:W-:Y:S05]  /*0e20*/  BRA `(.L_x_16) ;  /* 0x0000000000047947 */ /* 0x000fea0003800000 */
.L_x_15:
[----:B-1--4-:R-:W-:Y:S01]  /*0e30*/  NOP ;  /* 0x0000000000007918 */ /* 0x012fe20000000000 */
.L_x_16:
[----:B------:R-:W1:Y:S01]  /*0e40*/  S2R R15, SR_CTAID.Y ;  /* 0x00000000000f7919 */ /* 0x000e620000002600 */
[----:B------:R-:W-:-:S05]  /*0e50*/  CS2R.32 R63, SR_CgaSize ;  /* 0x00000000003f7805 */ /* 0x000fca0000008a00 */
[----:B------:R-:W-:-:S05]  /*0e60*/  IMAD R63, R63, -0xa0, RZ ;  /* 0xffffff603f3f7824 */ /* 0x000fca00078e02ff */
[----:B--2---:R-:W-:-:S14]  /*0e70*/  R2UR UR7, R63 ;  /* 0x000000003f0772ca */ /* 0x004fdc00000e0000 */
[----:B------:R-:W2:Y:S01]  /*0e80*/  LDCU UR7, c[0x0][UR7+0x2b4] ;  /* 0x00005680070777ac */ /* 0x000ea20008000800 */
[----:B------:R-:W-:-:S05]  /*0e90*/  CS2R.32 R0, SR_CgaSize ;  /* 0x0000000000007805 */ /* 0x000fca0000008a00 */
[----:B------:R-:W-:-:S06]  /*0ea0*/  IMAD R0, R0, -0xa0, RZ ;  /* 0xffffff6000007824 */ /* 0x000fcc00078e02ff */
[----:B------:R-:W3:Y:S01]  /*0eb0*/  LDC R0, c[0x0][R0+0x2a4] ;  /* 0x0000a90000007b82 */ /* 0x000ee20000000800 */
[----:B------:R-:W-:Y:S01]  /*0ec0*/  PRMT R8, RZ, 0x7610, R8 ;  /* 0x00007610ff087816 */ /* 0x000fe20000000008 */
[----:B------:R-:W4:Y:S01]  /*0ed0*/  S2R R9, SR_CTAID.X ;  /* 0x0000000000097919 */ /* 0x000f220000002500 */
[----:B------:R-:W-:-:S05]  /*0ee0*/  CS2R.32 R63, SR_CgaSize ;  /* 0x00000000003f7805 */ /* 0x000fca0000008a00 */
[----:B------:R-:W-:-:S05]  /*0ef0*/  IMAD R63, R63, -0xa0, RZ ;  /* 0xffffff603f3f7824 */ /* 0x000fca00078e02ff */
[----:B------:R-:W-:-:S14]  /*0f00*/  R2UR UR8, R63 ;  /* 0x000000003f0872ca */ /* 0x000fdc00000e0000 */
[----:B------:R-:W3:Y:S01]  /*0f10*/  LDCU UR8, c[0x0][UR8+0x2b0] ;  /* 0x00005600080877ac */ /* 0x000ee20008000800 */
[----:B------:R-:W-:Y:S01]  /*0f20*/  UISETP.NE.AND UP2, UPT, UR10, 0x2, UPT ;  /* 0x000000020a00788c */ /* 0x000fe2000bf45270 */
[----:B------:R-:W2:Y:S01]  /*0f30*/  LDC R11, c[0x0][0xb24] ;  /* 0x0002c900ff0b7b82 */ /* 0x000ea20000000800 */
[----:B------:R-:W-:-:S05]  /*0f40*/  CS2R.32 R2, SR_CgaSize ;  /* 0x0000000000027805 */ /* 0x000fca0000008a00 */
[----:B------:R-:W-:-:S06]  /*0f50*/  IMAD R2, R2, -0xa0, RZ ;  /* 0xffffff6002027824 */ /* 0x000fcc00078e02ff */
[----:B------:R-:W3:Y:S08]  /*0f60*/  LDC R2, c[0x0][R2+0x2a0] ;  /* 0x0000a80002027b82 */ /* 0x000ef00000000800 */
[----:B------:R-:W3:Y:S01]  /*0f70*/  LDC R26, c[0x0][0xb24] ;  /* 0x0002c900ff1a7b82 */ /* 0x000ee20000000800 */
[----:B-1----:R-:W-:-:S07]  /*0f80*/  I2FP.F32.U32 R62, R15 ;  /* 0x0000000f003e7245 */ /* 0x002fce0000201000 */
[----:B------:R-:W1:Y:S01]  /*0f90*/  S2UR UR36, SR_CTAID.Z ;  /* 0x00000000002479c3 */ /* 0x000e620000002700 */
[----:B--2---:R-:W-:Y:S01]  /*0fa0*/  ISETP.GE.AND P0, PT, R11, 0x1, PT ;  /* 0x000000010b00780c */ /* 0x004fe20003f06270 */
[----:B----4-:R-:W-:Y:S01]  /*0fb0*/  IMAD.MOV.U32 R14, RZ, RZ, R9 ;  /* 0x000000ffff0e7224 */ /* 0x010fe200078e0009 */
[----:B------:R-:W-:Y:S01]  /*0fc0*/  I2FP.F32.U32 R63, R9 ;  /* 0x00000009003f7245 */ /* 0x000fe20000201000 */
[----:B------:R-:W-:Y:S01]  /*0fd0*/  FMUL R62, R62, UR7 ;  /* 0x000000073e3e7c20 */ /* 0x000fe20008400000 */
[----:B------:R-:W2:Y:S03]  /*0fe0*/  LDCU UR7, c[0x0][0xb30] ;  /* 0x00016600ff0777ac */ /* 0x000ea60008000800 */
[----:B---3--:R-:W-:Y:S02]  /*0ff0*/  FMUL R63, R63, UR8 ;  /* 0x000000083f3f7c20 */ /* 0x008fe40008400000 */
[----:B------:R-:W3:Y:S08]  /*1000*/  F2I.U32.TRUNC.NTZ R62, R62 ;  /* 0x0000003e003e7305 */ /* 0x000ef0000020f000 */
[----:B------:R-:W4:Y:S01]  /*1010*/  F2I.U32.TRUNC.NTZ R63, R63 ;  /* 0x0000003f003f7305 */ /* 0x000f22000020f000 */
[----:B--2---:R-:W-:Y:S01]  /*1020*/  UISETP.NE.AND UP3, UPT, UR7, 0x1, UPT ;  /* 0x000000010700788c */ /* 0x004fe2000bf65270 */
[----:B---3--:R-:W-:-:S05]  /*1030*/  IADD3 R62, PT, PT, -R62, RZ, RZ ;  /* 0x000000ff3e3e7210 */ /* 0x008fca0007ffe1ff */
[----:B------:R-:W-:Y:S01]  /*1040*/  IMAD R62, R0, R62, R15 ;  /* 0x0000003e003e7224 */ /* 0x000fe200078e020f */
[----:B------:R-:W-:Y:S01]  /*1050*/  PRMT R0, RZ, 0x7610, R0 ;  /* 0x00007610ff007816 */ /* 0x000fe20000000000 */
[----:B----4-:R-:W-:-:S04]  /*1060*/  IMAD.MOV R63, RZ, RZ, -R63 ;  /* 0x000000ffff3f7224 */ /* 0x010fc800078e0a3f */
[----:B------:R-:W-:Y:S01]  /*1070*/  IMAD R63, R2, R63, R9 ;  /* 0x0000003f023f7224 */ /* 0x000fe200078e0209 */
[----:B-1----:R-:W-:Y:S06]  /*1080*/  BRA.U UP4, `(.L_x_17) ;  /* 0x0000000104247547 */ /* 0x002fec000b800000 */
[----:B------:R-:W-:Y:S01]  /*1090*/  ISETP.NE.AND P1, PT, R62, RZ, PT ;  /* 0x000000ff3e00720c */ /* 0x000fe20003f25270 */
[----:B------:R-:W-:Y:S01]  /*10a0*/  IMAD.MOV.U32 R0, RZ, RZ, 0x3 ;  /* 0x00000003ff007424 */ /* 0x000fe200078e00ff */
[C---:B------:R-:W-:Y:S02]  /*10b0*/  LOP3.LUT R2, R63.reuse, 0xfffffffe, RZ, 0xc0, !PT ;  /* 0xfffffffe3f027812 */ /* 0x040fe400078ec0ff */
[----:B------:R-:W-:Y:S02]  /*10c0*/  ISETP.LT.U32.OR P1, PT, R63, 0x2, !P1 ;  /* 0x000000023f00780c */ /* 0x000fe40004f21470 */
[----:B------:R-:W-:Y:S02]  /*10d0*/  SHF.L.U32 R0, R0, R2, RZ ;  /* 0x0000000200007219 */ /* 0x000fe400000006ff */
[----:B------:R-:W-:Y:S02]  /*10e0*/  SEL R4, RZ, 0x1, !P1 ;  /* 0x00000001ff047807 */ /* 0x000fe40004800000 */
[----:B------:R-:W-:-:S05]  /*10f0*/  SEL R3, RZ, 0x2, !P1 ;  /* 0x00000002ff037807 */ /* 0x000fca0004800000 */
[----:B------:R-:W-:-:S05]  /*1100*/  IMAD.IADD R3, R4, 0x1, R3 ;  /* 0x0000000104037824 */ /* 0x000fca00078e0203 */
[----:B------:R-:W-:Y:S02]  /*1110*/  PRMT R8, R3, 0x7610, R8 ;  /* 0x0000761003087816 */ /* 0x000fe40000000008 */
.L_x_17:
[----:B------:R-:W-:Y:S05]  /*1120*/  @!P0 BRA `(.L_x_18) ;  /* 0x0000000000b88947 */ /* 0x000fea0003800000 */
[----:B------:R-:W1:Y:S01]  /*1130*/  LDC.64 R4, c[0x0][0xb18] ;  /* 0x0002c600ff047b82 */ /* 0x000e620000000a00 */
[----:B------:R-:W-:-:S07]  /*1140*/  ISETP.NE.AND P0, PT, R11, 0x1, PT ;  /* 0x000000010b00780c */ /* 0x000fce0003f05270 */
[----:B------:R-:W2:Y:S08]  /*1150*/  LDC R14, c[0x0][0xb0c] ;  /* 0x0002c300ff0e7b82 */ /* 0x000eb00000000800 */
[----:B------:R-:W3:Y:S08]  /*1160*/  LDC R16, c[0x0][0x370] ;  /* 0x0000dc00ff107b82 */ /* 0x000ef00000000800 */
[----:B------:R-:W4:Y:S01]  /*1170*/  LDC R13, c[0x0][0x374] ;  /* 0x0000dd00ff0d7b82 */ /* 0x000f220000000800 */
[----:B-1----:R-:W-:-:S07]  /*1180*/  ISETP.NE.AND P1, PT, R4, 0x1, PT ;  /* 0x000000010400780c */ /* 0x002fce0003f25270 */
[----:B------:R-:W3:Y:S01]  /*1190*/  LDC.64 R6, c[0x0][0xb10] ;  /* 0x0002c400ff067b82 */ /* 0x000ee20000000a00 */
[----:B--2---:R-:W-:-:S07]  /*11a0*/  ISETP.NE.AND P2, PT, R14, 0x1, PT ;  /* 0x000000010e00780c */ /* 0x004fce0003f45270 */
[----:B------:R-:W1:Y:S08]  /*11b0*/  LDC R12, c[0x0][0xb20] ;  /* 0x0002c800ff0c7b82 */ /* 0x000e700000000800 */
[----:B------:R-:W2:Y:S01]  /*11c0*/  LDC.64 R2, c[0x0][0xb28] ;  /* 0x0002ca00ff027b82 */ /* 0x000ea20000000a00 */
[----:B----4-:R-:W-:-:S04]  /*11d0*/  IMAD.HI.U32 R17, R13, R5, RZ ;  /* 0x000000050d117227 */ /* 0x010fc800078e00ff */
[----:B------:R-:W-:-:S04]  /*11e0*/  IMAD.HI.U32 R5, R15, R5, RZ ;  /* 0x000000050f057227 */ /* 0x000fc800078e00ff */
[----:B---3--:R-:W-:-:S05]  /*11f0*/  IMAD.HI.U32 R18, R16, R6, RZ ;  /* 0x0000000610127227 */ /* 0x008fca00078e00ff */
[-C--:B------:R-:W-:Y:S01]  /*1200*/  @P2 SHF.R.U32.HI R16, RZ, R7.reuse, R18 ;  /* 0x00000007ff102219 */ /* 0x080fe20000011612 */
[----:B------:R-:W-:Y:S01]  /*1210*/  IMAD.HI.U32 R18, R9, R6, RZ ;  /* 0x0000000609127227 */ /* 0x000fe200078e00ff */
[-C--:B-1----:R-:W-:Y:S02]  /*1220*/  @P1 SHF.R.U32.HI R13, RZ, R12.reuse, R17 ;  /* 0x0000000cff0d1219 */ /* 0x082fe40000011611 */
[----:B------:R-:W-:Y:S02]  /*1230*/  SHF.R.U32.HI R5, RZ, R12, R5 ;  /* 0x0000000cff057219 */ /* 0x000fe40000011605 */
[----:B------:R-:W-:Y:S02]  /*1240*/  SHF.R.U32.HI R18, RZ, R7, R18 ;  /* 0x00000007ff127219 */ /* 0x000fe40000011612 */
[----:B------:R-:W-:Y:S01]  /*1250*/  SEL R5, R15, R5, !P1 ;  /* 0x000000050f057207 */ /* 0x000fe20004800000 */
[----:B--2---:R-:W-:Y:S01]  /*1260*/  IMAD.HI.U32 R17, R13, R2, RZ ;  /* 0x000000020d117227 */ /* 0x004fe200078e00ff */
[----:B------:R-:W-:-:S03]  /*1270*/  SEL R18, R9, R18, !P2 ;  /* 0x0000001209127207 */ /* 0x000fc60005000000 */
[----:B------:R-:W-:Y:S01]  /*1280*/  IMAD.HI.U32 R6, R16, R2, RZ ;  /* 0x0000000210067227 */ /* 0x000fe200078e00ff */
[----:B------:R-:W-:-:S04]  /*1290*/  @P0 SHF.R.U32.HI R13, RZ, R3, R17 ;  /* 0x00000003ff0d0219 */ /* 0x000fc80000011611 */
[----:B------:R-:W-:Y:S01]  /*12a0*/  @P0 SHF.R.U32.HI R16, RZ, R3, R6 ;  /* 0x00000003ff100219 */ /* 0x000fe20000011606 */
[----:B------:R-:W-:-:S04]  /*12b0*/  IMAD R13, R13, R11, RZ ;  /* 0x0000000b0d0d7224 */ /* 0x000fc800078e02ff */
[----:B------:R-:W-:Y:S01]  /*12c0*/  IMAD R6, R16, R11, RZ ;  /* 0x0000000b10067224 */ /* 0x000fe200078e02ff */
[----:B------:R-:W-:-:S04]  /*12d0*/  ISETP.GE.AND P1, PT, R5, R13, PT ;  /* 0x0000000d0500720c */ /* 0x000fc80003f26270 */
[----:B------:R-:W-:Y:S01]  /*12e0*/  ISETP.GE.OR P1, PT, R18, R6, P1 ;  /* 0x000000061200720c */ /* 0x000fe20000f26670 */
[----:B------:R-:W-:-:S05]  /*12f0*/  IMAD.HI.U32 R6, R5, R2, RZ ;  /* 0x0000000205067227 */ /* 0x000fca00078e00ff */
[----:B------:R-:W-:-:S04]  /*1300*/  SHF.R.U32.HI R6, RZ, R3, R6 ;  /* 0x00000003ff067219 */ /* 0x000fc80000011606 */
[----:B------:R-:W-:-:S03]  /*1310*/  SEL R6, R5, R6, !P0 ;  /* 0x0000000605067207 */ /* 0x000fc60004000000 */
[----:B------:R-:W-:Y:S01]  /*1320*/  @!P1 IMAD.HI.U32 R7, R18, R2, RZ ;  /* 0x0000000212079227 */ /* 0x000fe200078e00ff */
[----:B------:R-:W-:-:S04]  /*1330*/  IADD3 R2, PT, PT, -R6, RZ, RZ ;  /* 0x000000ff06027210 */ /* 0x000fc80007ffe1ff */
[----:B------:R-:W-:Y:S01]  /*1340*/  @!P1 SHF.R.U32.HI R3, RZ, R3, R7 ;  /* 0x00000003ff039219 */ /* 0x000fe20000011607 */
[----:B------:R-:W-:Y:S01]  /*1350*/  IMAD R2, R11, R2, R5 ;  /* 0x000000020b027224 */ /* 0x000fe200078e0205 */
[----:B------:R-:W-:Y:S02]  /*1360*/  IADD3 R7, PT, PT, -R5, RZ, RZ ;  /* 0x000000ff05077210 */ /* 0x000fe40007ffe1ff */
[----:B------:R-:W-:-:S03]  /*1370*/  @!P1 SEL R3, R18, R3, !P0 ;  /* 0x0000000312039207 */ /* 0x000fc60004000000 */
[----:B------:R-:W-:Y:S02]  /*1380*/  IMAD R7, R4, R7, R15 ;  /* 0x0000000704077224 */ /* 0x000fe400078e020f */
[--C-:B------:R-:W-:Y:S02]  /*1390*/  @!P1 IMAD.IADD R6, R6, 0x1, -R3.reuse ;  /* 0x0000000106069824 */ /* 0x100fe400078e0a03 */
[----:B------:R-:W-:Y:S01]  /*13a0*/  @!P1 IMAD R3, R2, R16, R3 ;  /* 0x0000001002039224 */ /* 0x000fe200078e0203 */
[----:B------:R-:W-:Y:S01]  /*13b0*/  IADD3 R2, PT, PT, -R18, RZ, RZ ;  /* 0x000000ff12027210 */ /* 0x000fe20007ffe1ff */
[----:B------:R-:W-:Y:S02]  /*13c0*/  @!P1 IMAD R5, R6, R11, R18 ;  /* 0x0000000b06059224 */ /* 0x000fe400078e0212 */
[----:B------:R-:W-:Y:S02]  /*13d0*/  @!P1 IMAD.MOV.U32 R18, RZ, RZ, R3 ;  /* 0x000000ffff129224 */ /* 0x000fe400078e0003 */
[----:B------:R-:W-:-:S02]  /*13e0*/  IMAD R2, R14, R2, R9 ;  /* 0x000000020e027224 */ /* 0x000fc400078e0209 */
[----:B------:R-:W-:Y:S02]  /*13f0*/  IMAD R15, R5, R4, R7 ;  /* 0x00000004050f7224 */ /* 0x000fe400078e0207 */
[----:B------:R-:W-:Y:S02]  /*1400*/  IMAD R14, R18, R14, R2 ;  /* 0x0000000e120e7224 */ /* 0x000fe400078e0202 */
.L_x_18:
[----:B------:R-:W-:Y:S05]  /*1410*/  BRA.U UP3, `(.L_x_19) ;  /* 0x0000000103407547 */ /* 0x000fea000b800000 */
[----:B------:R-:W1:Y:S08]  /*1420*/  LDC.64 R4, c[0x0][0xb10] ;  /* 0x0002c400ff047b82 */ /* 0x000e700000000a00 */
[----:B------:R-:W2:Y:S08]  /*1430*/  LDC.64 R2, c[0x0][0xb18] ;  /* 0x0002c600ff027b82 */ /* 0x000eb00000000a00 */
[----:B------:R-:W3:Y:S08]  /*1440*/  LDC R6, c[0x0][0xb20] ;  /* 0x0002c800ff067b82 */ /* 0x000ef00000000800 */
[----:B------:R-:W4:Y:S01]  /*1450*/  LDC R7, c[0x0][0xb0c] ;  /* 0x0002c300ff077b82 */ /* 0x000f220000000800 */
[----:B-1----:R-:W-:-:S05]  /*1460*/  IMAD.HI.U32 R4, R14, R4, RZ ;  /* 0x000000040e047227 */ /* 0x002fca00078e00ff */
[----:B------:R-:W-:Y:S01]  /*1470*/  SHF.R.U32.HI R4, RZ, R5, R4 ;  /* 0x00000005ff047219 */ /* 0x000fe20000011604 */
[----:B--2---:R-:W-:Y:S01]  /*1480*/  IMAD.HI.U32 R3, R15, R3, RZ ;  /* 0x000000030f037227 */ /* 0x004fe200078e00ff */
[----:B------:R-:W-:-:S04]  /*1490*/  ISETP.NE.AND P0, PT, R2, 0x1, PT ;  /* 0x000000010200780c */ /* 0x000fc80003f05270 */
[----:B---3--:R-:W-:-:S04]  /*14a0*/  SHF.R.U32.HI R3, RZ, R6, R3 ;  /* 0x00000006ff037219 */ /* 0x008fc80000011603 */
[----:B------:R-:W-:Y:S02]  /*14b0*/  SEL R3, R15, R3, !P0 ;  /* 0x000000030f037207 */ /* 0x000fe40004000000 */
[----:B----4-:R-:W-:-:S04]  /*14c0*/  ISETP.NE.AND P1, PT, R7, 0x1, PT ;  /* 0x000000010700780c */ /* 0x010fc80003f25270 */
[----:B------:R-:W-:-:S05]  /*14d0*/  SEL R5, R14, R4, !P1 ;  /* 0x000000040e057207 */ /* 0x000fca0004800000 */
[----:B------:R-:W-:Y:S02]  /*14e0*/  IMAD.IADD R4, R3, 0x1, -R5 ;  /* 0x0000000103047824 */ /* 0x000fe400078e0a05 */
[----:B------:R-:W-:Y:S02]  /*14f0*/  IMAD.IADD R3, R5, 0x1, -R3 ;  /* 0x0000000105037824 */ /* 0x000fe400078e0a03 */
[----:B------:R-:W-:Y:S02]  /*1500*/  IMAD R14, R4, R7, R14 ;  /* 0x00000007040e7224 */ /* 0x000fe400078e020e */
[----:B------:R-:W-:Y:S02]  /*1510*/  IMAD R15, R3, R2, R15 ;  /* 0x00000002030f7224 */ /* 0x000fe400078e020f */
.L_x_19:
[----:B------:R-:W-:Y:S05]  /*1520*/  BRA.U !UP1, `(.L_x_20) ;  /* 0x00000001090c7547 */ /* 0x000fea000b800000 */
[----:B------:R-:W-:Y:S01]  /*1530*/  UCGABAR_WAIT ;  /* 0x0000000000007dc7 */ /* 0x000fe20008000000 */
[----:B------:R-:W-:Y:S01]  /*1540*/  CCTL.IVALL ;  /* 0x00000000ff00798f */ /* 0x000fe20002000000 */
[----:B------:R-:W-:Y:S05]  /*1550*/  BRA `(.L_x_21) ;  /* 0x0000000000047947 */ /* 0x000fea0003800000 */
.L_x_20:
[----:B------:R-:W-:Y:S06]  /*1560*/  BAR.SYNC.DEFER_BLOCKING 0x0 ;  /* 0x0000000000007b1d */ /* 0x000fec0000010000 */
.L_x_21:
[----:B------:R-:W-:Y:S05]  /*1570*/  BRA.U UP2, `(.L_x_22) ;  /* 0x0000001102d87547 */ /* 0x000fea000b800000 */
[----:B------:R-:W1:Y:S01]  /*1580*/  LDCU UR4, c[0x0][0x38c] ;  /* 0x00007180ff0477ac */ /* 0x000e620008000800 */
[----:B------:R-:W2:Y:S01]  /*1590*/  LDC R8, c[0x0][0x370] ;  /* 0x0000dc00ff087b82 */ /* 0x000ea20000000800 */
[C---:B------:R-:W-:Y:S01]  /*15a0*/  IMAD.SHL.U32 R19, R9.reuse, 0x20, RZ ;  /* 0x0000002009137824 */ /* 0x040fe200078e00ff */
[----:B------:R-:W-:Y:S01]  /*15b0*/  PLOP3.LUT P1, PT, PT, PT, UP5, 0x80, 0x8 ;  /* 0x000000000008781c */ /* 0x000fe20003f2f058 */
[----:B------:R-:W-:Y:S01]  /*15c0*/  UISETP.NE.AND UP1, UPT, UR10, URZ, UPT ;  /* 0x000000ff0a00728c */ /* 0x000fe2000bf25270 */
[----:B------:R-:W-:Y:S01]  /*15d0*/  ISETP.NE.AND P4, PT, R10, RZ, P5 ;  /* 0x000000ff0a00720c */ /* 0x000fe20002f85270 */
[----:B------:R-:W-:Y:S01]  /*15e0*/  IMAD.SHL.U32 R18, R9, 0x40, RZ ;  /* 0x0000004009127824 */ /* 0x000fe200078e00ff */
[----:B------:R-:W-:Y:S01]  /*15f0*/  PLOP3.LUT P1, PT, P1, PT, PT, 0x8, 0x80 ;  /* 0x000000000080781c */ /* 0x000fe20000f2e170 */
[----:B------:R-:W-:Y:S01]  /*1600*/  IMAD.MOV.U32 R17, RZ, RZ, 0x1 ;  /* 0x00000001ff117424 */ /* 0x000fe200078e00ff */
[----:B------:R-:W3:Y:S01]  /*1610*/  LDC R0, c[0x0][0x374] ;  /* 0x0000dd00ff007b82 */ /* 0x000ee20000000800 */
[----:B------:R-:W-:Y:S01]  /*1620*/  IMAD.MOV.U32 R16, RZ, RZ, RZ ;  /* 0x000000ffff107224 */ /* 0x000fe200078e00ff */
[----:B------:R-:W-:Y:S01]  /*1630*/  CS2R R12, SRZ ;  /* 0x00000000000c7805 */ /* 0x000fe2000001ff00 */
[----:B------:R-:W-:Y:S01]  /*1640*/  IMAD.MOV.U32 R11, RZ, RZ, 0x1 ;  /* 0x00000001ff0b7424 */ /* 0x000fe200078e00ff */
[----:B------:R-:W-:Y:S01]  /*1650*/  LOP3.LUT R19, R19, 0x20, RZ, 0xc0, !PT ;  /* 0x0000002013137812 */ /* 0x000fe200078ec0ff */
[----:B------:R-:W4:Y:S01]  /*1660*/  LDCU.64 UR14, c[0x0][0x348] ;  /* 0x00006900ff0e77ac */ /* 0x000f220008000a00 */
[----:B-1----:R-:W-:-:S02]  /*1670*/  UIADD3 UR5, UPT, UPT, UR4, 0x1f, URZ ;  /* 0x0000001f04057890 */ /* 0x002fc4000fffe0ff */
[----:B------:R-:W-:Y:S02]  /*1680*/  USEL UR22, UR6, 0x2, UP1 ;  /* 0x0000000206167887 */ /* 0x000fe40008800000 */
[----:B------:R-:W-:Y:S01]  /*1690*/  USHF.R.S32.HI UR7, URZ, 0x1f, UR5 ;  /* 0x0000001fff077899 */ /* 0x000fe20008011405 */
[----:B------:R-:W-:-:S03]  /*16a0*/  UMOV UR23, URZ ;  /* 0x000000ff00177c82 */ /* 0x000fc60008000000 */
[----:B------:R-:W-:Y:S02]  /*16b0*/  ULEA.HI UR7, UR7, UR5, URZ, 0x5 ;  /* 0x0000000507077291 */ /* 0x000fe4000f8f28ff */
[----:B------:R-:W-:Y:S02]  /*16c0*/  UIADD3 UR5, UPT, UPT, UR4, -0x1, URZ ;  /* 0xffffffff04057890 */ /* 0x000fe4000fffe0ff */
[----:B------:R-:W-:Y:S02]  /*16d0*/  USHF.R.S32.HI UR7, URZ, 0x5, UR7 ;  /* 0x00000005ff077899 */ /* 0x000fe40008011407 */
[----:B------:R-:W-:Y:S02]  /*16e0*/  UISETP.GE.U32.AND UP2, UPT, UR5, -0x3f, UPT ;  /* 0xffffffc10500788c */ /* 0x000fe4000bf46070 */
[----:B------:R-:W-:Y:S02]  /*16f0*/  UISETP.LT.U32.AND UP0, UPT, UR7, 0x5, UPT ;  /* 0x000000050700788c */ /* 0x000fe4000bf01070 */
[----:B------:R-:W-:-:S02]  /*1700*/  UIADD3 UR4, UPT, UPT, UR4, 0x3e, URZ ;  /* 0x0000003e04047890 */ /* 0x000fc4000fffe0ff */
[----:B------:R-:W-:-:S04]  /*1710*/  USEL UR5, UR7, 0x5, UP0 ;  /* 0x0000000507057887 */ /* 0x000fc80008000000 */
[----:B------:R-:W-:Y:S02]  /*1720*/  UIADD3 UR21, UPT, UPT, UR5, -0x1, URZ ;  /* 0xffffffff05157890 */ /* 0x000fe4000fffe0ff */
[----:B------:R-:W-:Y:S02]  /*1730*/  @UP2 UIADD3 UR21, UPT, UPT, UR5, URZ, URZ ;  /* 0x000000ff05152290 */ /* 0x000fe4000fffe0ff */
[----:B------:R-:W-:Y:S02]  /*1740*/  UIADD3 UR24, UPT, UPT, UR7, -UR5, URZ ;  /* 0x8000000507187290 */ /* 0x000fe4000fffe0ff */
[----:B------:R-:W-:Y:S02]  /*1750*/  UIADD3 UR13, UPT, UPT, UR21, 0x1, URZ ;  /* 0x00000001150d7890 */ /* 0x000fe4000fffe0ff */
[----:B--2-4-:R-:W-:-:S12]  /*1760*/  UIADD3 UR21, UPT, UPT, -UR21, URZ, URZ ;  /* 0x000000ff15157290 */ /* 0x014fd8000fffe1ff */
.L_x_42:
[----:B------:R-:W-:Y:S01]  /*1770*/  UISETP.NE.AND UP0, UPT, UR37, URZ, UPT ;  /* 0x000000ff2500728c */ /* 0x000fe2000bf05270 */
[----:B------:R-:W1:Y:S08]  /*1780*/  S2UR UR37, SR_CgaCtaId ;  /* 0x00000000002579c3 */ /* 0x000e700000008800 */
[----:B------:R-:W-:Y:S05]  /*1790*/  BRA.U UP0, `(.L_x_23) ;  /* 0x0000000100347547 */ /* 0x000fea000b800000 */
[----:B------:R-:W2:Y:S01]  /*17a0*/  S2R R2, SR_CgaCtaId ;  /* 0x0000000000027919 */ /* 0x000ea20000008800 */
[----:B------:R-:W-:-:S04]  /*17b0*/  MOV R3, 0x400 ;  /* 0x0000040000037802 */ /* 0x000fc80000000f00 */
[----:B--2---:R-:W-:Y:S02]  /*17c0*/  LEA R2, R2, R3, 0x18 ;  /* 0x0000000302027211 */ /* 0x004fe400078ec0ff */
[----:B------:R-:W-:-:S03]  /*17d0*/  SHF.L.U32 R3, R11, 0x1f, RZ ;  /* 0x0000001f0b037819 */ /* 0x000fc600000006ff */
[----:B------:R-:W-:-:S04]  /*17e0*/  IMAD R2, R12, 0x8, R2 ;  /* 0x000000080c027824 */ /* 0x000fc800078e0202 */
[----:B------:R-:W2:Y:S02]  /*17f0*/  SYNCS.PHASECHK.TRANS64.TRYWAIT P0, [R2+URZ+0x100], R3 ;  /* 0x00010003020075a7 */ /* 0x000ea400080011ff */
[----:B--2---:R-:W-:Y:S05]  /*1800*/  @!P0 BRA `(.L_x_24) ;  /* 0x0000006000288947 */ /* 0x004fea0003800000 */
.L_x_134:
[----:B------:R-:W-:Y:S01]  /*1810*/  VIADD R12, R12, 0x1 ;  /* 0x000000010c0c7836 */ /* 0x000fe20000000000 */
[----:B------:R2:W-:Y:S04]  /*1820*/  SYNCS.ARRIVE.TRANS64.A1T0 RZ, [R2+URZ+0xf0], RZ ;  /* 0x0000f0ff02ff79a7 */ /* 0x0005e800081000ff */
[----:B------:R-:W-:-:S04]  /*1830*/  ISETP.NE.AND P0, PT, R12, 0x2, PT ;  /* 0x000000020c00780c */ /* 0x000fc80003f05270 */
[----:B------:R-:W-:Y:S02]  /*1840*/  SEL R12, R12, RZ, P0 ;  /* 0x000000ff0c0c7207 */ /* 0x000fe40000000000 */
[----:B--2---:R-:W-:-:S04]  /*1850*/  SEL R2, RZ, 0x1, P0 ;  /* 0x00000001ff027807 */ /* 0x004fc80000000000 */
[----:B------:R-:W-:-:S07]  /*1860*/  LOP3.LUT R11, R11, R2, RZ, 0x3c, !PT ;  /* 0x000000020b0b7212 */ /* 0x000fce00078e3cff */
.L_x_23:
[----:B------:R-:W-:Y:S01]  /*1870*/  UMOV UR6, 0x400 ;  /* 0x0000040000067882 */ /* 0x000fe20000000000 */
[----:B------:R-:W-:Y:S01]  /*1880*/  SHF.L.U32 R2, R17, 0x1f, RZ ;  /* 0x0000001f11027819 */ /* 0x000fe200000006ff */
[----:B-1----:R-:W-:Y:S01]  /*1890*/  ULEA UR6, UR37, UR6, 0x18 ;  /* 0x0000000625067291 */ /* 0x002fe2000f8ec0ff */
[----:B------:R-:W-:Y:S01]  /*18a0*/  R2UR UR35, R18 ;  /* 0x00000000122372ca */ /* 0x000fe200000e0000 */
[----:B------:R-:W-:Y:S01]  /*18b0*/  UISETP.GE.U32.AND UP0, UPT, UR4, 0x3f, UPT ;  /* 0x0000003f0400788c */ /* 0x000fe2000bf06070 */
[----:B------:R-:W-:Y:S01]  /*18c0*/  R2UR UR11, R19 ;  /* 0x00000000130b72ca */ /* 0x000fe200000e0000 */
[----:B------:R-:W-:Y:S01]  /*18d0*/  ULEA UR8, UR23, UR6, 0x3 ;  /* 0x0000000617087291 */ /* 0x000fe2000f8e18ff */
[----:B------:R-:W-:-:S08]  /*18e0*/  UMOV UR25, URZ ;  /* 0x000000ff00197c82 */ /* 0x000fd00008000000 */
[----:B------:R1:W2:Y:S01]  /*18f0*/  SYNCS.PHASECHK.TRANS64.TRYWAIT P0, [UR8+0x28], R2 ;  /* 0x00002802ff0075a7 */ /* 0x0002a20008001108 */
[----:B------:R-:W-:-:S13]  /*1900*/  R2UR UR8, R15 ;  /* 0x000000000f0872ca */ /* 0x000fda00000e0000 */
[----:B------:R-:W-:Y:S01]  /*1910*/  ULEA UR11, UR8, UR11, 0x6 ;  /* 0x0000000b080b7291 */ /* 0x000fe2000f8e30ff */
[----:B-1----:R-:W-:-:S05]  /*1920*/  LEA.HI R2, R14, R14, RZ, 0x1 ;  /* 0x0000000e0e027211 */ /* 0x002fca00078f08ff */
[----:B------:R-:W-:-:S05]  /*1930*/  IMAD.SHL.U32 R2, R2, 0x40, RZ ;  /* 0x0000004002027824 */ /* 0x000fca00078e00ff */
[----:B------:R-:W-:-:S04]  /*1940*/  LOP3.LUT R2, R2, 0xffffff80, RZ, 0xc0, !PT ;  /* 0xffffff8002027812 */ /* 0x000fc800078ec0ff */
[----:B------:R-:W-:-:S13]  /*1950*/  R2UR UR9, R2 ;  /* 0x00000000020972ca */ /* 0x000fda00000e0000 */
[----:B------:R-:W-:Y:S01]  /*1960*/  ULOP3.LUT UR35, UR9, 0x40, UR35, 0xf8, !UPT ;  /* 0x0000004009237892 */ /* 0x000fe2000f8ef823 */
[----:B------:R-:W-:Y:S11]  /*1970*/  BRA.U !UP0, `(.L_x_25) ;  /* 0x0000000108c07547 */ /* 0x000ff6000b800000 */
[----:B------:R-:W-:Y:S01]  /*1980*/  UMOV UR16, UR21 ;  /* 0x0000001500107c82 */ /* 0x000fe20008000000 */
[----:B------:R-:W-:Y:S01]  /*1990*/  UMOV UR17, UR23 ;  /* 0x0000001700117c82 */ /* 0x000fe20008000000 */
[----:B------:R-:W-:-:S05]  /*19a0*/  UMOV UR34, URZ ;  /* 0x000000ff00227c82 */ /* 0x000fca0008000000 */
.L_x_31:
[----:B------:R-:W-:Y:S01]  /*19b0*/  ULEA UR33, UR17, UR6, 0x3 ;  /* 0x0000000611217291 */ /* 0x000fe2000f8e18ff */
[----:B------:R-:W-:Y:S01]  /*19c0*/  @P5 MOV R3, 0x6000 ;  /* 0x0000600000035802 */ /* 0x000fe20000000f00 */
[----:B-12-4-:R-:W-:Y:S10]  /*19d0*/  @P0 BRA `(.L_x_26) ;  /* 0x00000000000c0947 */ /* 0x016ff40003800000 */
[----:B------:R-:W-:-:S04]  /*19e0*/  SHF.L.U32 R4, R17, 0x1f, RZ ;  /* 0x0000001f11047819 */ /* 0x000fc800000006ff */
[----:B------:R-:W1:Y:S02]  /*19f0*/  SYNCS.PHASECHK.TRANS64.TRYWAIT P0, [UR33+0x28], R4 ;  /* 0x00002804ff0075a7 */ /* 0x000e640008001121 */
[----:B-1----:R-:W-:Y:S05]  /*1a00*/  @!P0 BRA `(.L_x_27) ;  /* 0x0000005c00bc8947 */ /* 0x002fea0003800000 */
.L_x_26:
[----:B------:R2:W-:Y:S01]  /*1a10*/  @P5 SYNCS.ARRIVE.TRANS64 RZ, [UR33], R3 ;  /* 0x00000003ffff59a7 */ /* 0x0005e20008000021 */
[----:B------:R-:W-:Y:S02]  /*1a20*/  ULOP3.LUT UR8, UR22, 0x2, URZ, 0xfc, !UPT ;  /* 0x0000000216087892 */ /* 0x000fe4000f8efcff */
[----:B------:R-:W-:Y:S02]  /*1a30*/  UIADD3 UR16, UPT, UPT, UR16, 0x1, URZ ;  /* 0x0000000110107890 */ /* 0x000fe4000fffe0ff */
[----:B------:R-:W-:Y:S02]  /*1a40*/  UISETP.NE.AND UP0, UPT, UR8, 0x2, UPT ;  /* 0x000000020800788c */ /* 0x000fe4000bf05270 */
[----:B------:R-:W-:-:S07]  /*1a50*/  UISETP.NE.AND UP2, UPT, UR16, 0x1, UPT ;  /* 0x000000011000788c */ /* 0x000fce000bf45270 */
[----:B------:R-:W-:Y:S05]  /*1a60*/  BRA.U UP0, `(.L_x_28) ;  /* 0x0000000100047547 */ /* 0x000fea000b800000 */
[----:B------:R-:W-:Y:S05]  /*1a70*/  BPT.TRAP 0x1 ;  /* 0x000000040000795c */ /* 0x000fea0000300000 */
.L_x_28:
[----:B------:R-:W-:Y:S04]  /*1a80*/  BSSY.RECONVERGENT B0, `(.L_x_29) ;  /* 0x0000003000007945 */ /* 0x000fe80003800200 */
[----:B------:R-:W-:Y:S05]  /*1a90*/  @!P4 BRA `(.L_x_30) ;  /* 0x000000000004c947 */ /* 0x000fea0003800000 */
[----:B------:R-:W-:Y:S05]  /*1aa0*/  BPT.TRAP 0x1 ;  /* 0x000000040000795c */ /* 0x000fea0000300000 */
.L_x_30:
[----:B------:R-:W-:Y:S05]  /*1ab0*/  BSYNC.RECONVERGENT B0 ;  /* 0x0000000000007941 */ /* 0x000fea0003800200 */
.L_x_29:
[----:B------:R-:W-:Y:S02]  /*1ac0*/  UIADD3 UR23, UPT, UPT, UR17, 0x1, URZ ;  /* 0x0000000111177890 */ /* 0x000fe4000fffe0ff */
[----:B------:R-:W-:Y:S02]  /*1ad0*/  ULEA UR32, UR17, UR6, 0xd ;  /* 0x0000000611207291 */ /* 0x000fe4000f8e68ff */
[----:B------:R-:W-:Y:S02]  /*1ae0*/  UISETP.NE.AND UP0, UPT, UR23, 0x5, UPT ;  /* 0x000000051700788c */ /* 0x000fe4000bf05270 */
[----:B------:R-:W-:Y:S02]  /*1af0*/  UIADD3 UR28, UP1, UPT, UR14, 0x80, URZ ;  /* 0x000000800e1c7890 */ /* 0x000fe4000ff3e0ff */
[----:B------:R-:W-:Y:S02]  /*1b00*/  USEL UR9, URZ, 0x1, UP0 ;  /* 0x00000001ff097887 */ /* 0x000fe40008000000 */
[----:B------:R-:W-:-:S02]  /*1b10*/  USEL UR23, UR23, URZ, UP0 ;  /* 0x000000ff17177287 */ /* 0x000fc40008000000 */
[----:B------:R-:W-:Y:S02]  /*1b20*/  UIADD3 UR26, UP0, UPT, UR14, 0x180, URZ ;  /* 0x000001800e1a7890 */ /* 0x000fe4000ff1e0ff */
[----:B------:R-:W-:Y:S01]  /*1b30*/  ULEA UR8, UR23, UR6, 0x3 ;  /* 0x0000000617087291 */ /* 0x000fe2000f8e18ff */
[----:B------:R-:W-:Y:S01]  /*1b40*/  LOP3.LUT R17, R17, UR9, RZ, 0x3c, !PT ;  /* 0x0000000911117c12 */ /* 0x000fe2000f8e3cff */
[----:B------:R-:W-:Y:S02]  /*1b50*/  ULOP3.LUT UR33, UR33, 0xfefffff8, URZ, 0xc0, !UPT ;  /* 0xfefffff821217892 */ /* 0x000fe4000f8ec0ff */
[----:B------:R-:W-:Y:S01]  /*1b60*/  UIADD3.X UR29, UPT, UPT, URZ, UR15, URZ, UP1, !UPT ;  /* 0x0000000fff1d7290 */ /* 0x000fe20008ffe4ff */
[----:B-1----:R-:W-:Y:S01]  /*1b70*/  SHF.L.U32 R2, R17, 0x1f, RZ ;  /* 0x0000001f11027819 */ /* 0x002fe200000006ff */
[----:B------:R-:W-:Y:S02]  /*1b80*/  UIADD3 UR32, UPT, UPT, UR32, 0x6400, URZ ;  /* 0x0000640020207890 */ /* 0x000fe4000fffe0ff */
[----:B------:R-:W-:Y:S01]  /*1b90*/  UIADD3.X UR27, UPT, UPT, URZ, UR15, URZ, UP0, !UPT ;  /* 0x0000000fff1b7290 */ /* 0x000fe200087fe4ff */
[----:B------:R1:W4:Y:S01]  /*1ba0*/  SYNCS.PHASECHK.TRANS64.TRYWAIT P0, [UR8+0x28], R2 ;  /* 0x00002802ff0075a7 */ /* 0x0003220008001108 */
[----:B------:R-:W-:Y:S01]  /*1bb0*/  ULEA UR8, UR17, UR6, 0xc ;  /* 0x0000000611087291 */ /* 0x000fe2000f8e60ff */
[----:B------:R-:W-:Y:S01]  /*1bc0*/  UMOV UR18, 0x0 ;  /* 0x0000000000127882 */ /* 0x000fe20000000000 */
[----:B------:R-:W-:-:S02]  /*1bd0*/  UMOV UR19, 0x10000000 ;  /* 0x1000000000137882 */ /* 0x000fc40000000000 */
[----:B------:R-:W-:Y:S01]  /*1be0*/  UIADD3 UR8, UPT, UPT, UR8, 0x10400, URZ ;  /* 0x0001040008087890 */ /* 0x000fe2000fffe0ff */
[----:B------:R2:W-:Y:S01]  /*1bf0*/  UTMALDG.3D.2CTA [UR32], [UR28], desc[UR18] ;  /* 0x000012201c0075b4 */ /* 0x0005e20008211000 */
[----:B------:R-:W-:Y:S01]  /*1c00*/  UMOV UR10, UR34 ;  /* 0x00000022000a7c82 */ /* 0x000fe20008000000 */
[----:B------:R-:W-:Y:S01]  /*1c10*/  UMOV UR12, UR36 ;  /* 0x00000024000c7c82 */ /* 0x000fe20008000000 */
[----:B------:R-:W-:Y:S01]  /*1c20*/  UMOV UR9, UR33 ;  /* 0x0000002100097c82 */ /* 0x000fe20008000000 */
[----:B------:R-:W-:Y:S01]  /*1c30*/  UMOV UR25, UR13 ;  /* 0x0000000d00197c82 */ /* 0x000fe20008000000 */
[----:B------:R-:W-:-:S03]  /*1c40*/  UMOV UR17, UR23 ;  /* 0x0000001700117c82 */ /* 0x000fc60008000000 */
[----:B------:R1:W-:Y:S01]  /*1c50*/  UTMALDG.3D.2CTA [UR8], [UR26], desc[UR18] ;  /* 0x000012081a0075b4 */ /* 0x0003e20008211000 */
[----:B--2---:R-:W-:Y:S01]  /*1c60*/  UIADD3 UR34, UPT, UPT, UR34, 0x20, URZ ;  /* 0x0000002022227890 */ /* 0x004fe2000fffe0ff */
[----:B------:R-:W-:Y:S11]  /*1c70*/  BRA.U UP2, `(.L_x_31) ;  /* 0xfffffffd024c7547 */ /* 0x000ff6000b83ffff */
.L_x_25:
[----:B-1----:R-:W-:Y:S01]  /*1c80*/  ULEA UR8, UR23, UR6, 0x3 ;  /* 0x0000000617087291 */ /* 0x002fe2000f8e18ff */
[----:B------:R-:W-:Y:S01]  /*1c90*/  SHF.L.U32 R2, R17, 0x1f, RZ ;  /* 0x0000001f11027819 */ /* 0x000fe200000006ff */
[----:B------:R-:W-:Y:S01]  /*1ca0*/  @!P1 SYNCS.ARRIVE.TRANS64.A1T0 RZ, [UR6+0x88], RZ ;  /* 0x000088ffffff99a7 */ /* 0x000fe20008100006 */
[----:B------:R-:W-:-:S06]  /*1cb0*/  UISETP.GT.AND UP0, UPT, UR7, UR5, UPT ;  /* 0x000000050700728c */ /* 0x000fcc000bf04270 */
[----:B--2-4-:R1:W2:Y:S03]  /*1cc0*/  SYNCS.PHASECHK.TRANS64.TRYWAIT P0, [UR8+0x28], R2 ;  /* 0x00002802ff0075a7 */ /* 0x0142a60008001108 */
[----:B------:R-:W-:Y:S05]  /*1cd0*/  BRA.U !UP0, `(.L_x_32) ;  /* 0x0000000108c07547 */ /* 0x000fea000b800000 */
[----:B------:R-:W-:Y:S01]  /*1ce0*/  UIADD3 UR26, UPT, UPT, UR24, UR25, URZ ;  /* 0x00000019181a7290 */ /* 0x000fe2000fffe0ff */
[----:B------:R-:W-:-:S11]  /*1cf0*/  UMOV UR27, UR23 ;  /* 0x00000017001b7c82 */ /* 0x000fd60008000000 */
.L_x_38:
[----:B------:R-:W-:Y:S01]  /*1d00*/  ULEA UR17, UR27, UR6, 0x3 ;  /* 0x000000061b117291 */ /* 0x000fe2000f8e18ff */
[----:B--2---:R-:W-:Y:S01]  /*1d10*/  @P5 MOV R3, 0x6000 ;  /* 0x0000600000035802 */ /* 0x004fe20000000f00 */
[----:B-12---:R-:W-:Y:S10]  /*1d20*/  @P0 BRA `(.L_x_33) ;  /* 0x00000000000c0947 */ /* 0x006ff40003800000 */
[----:B------:R-:W-:-:S04]  /*1d30*/  SHF.L.U32 R4, R17, 0x1f, RZ ;  /* 0x0000001f11047819 */ /* 0x000fc800000006ff */
[----:B------:R-:W2:Y:S02]  /*1d40*/  SYNCS.PHASECHK.TRANS64.TRYWAIT P0, [UR17+0x28], R4 ;  /* 0x00002804ff0075a7 */ /* 0x000ea40008001111 */
[----:B--2---:R-:W-:Y:S05]  /*1d50*/  @!P0 BRA `(.L_x_34) ;  /* 0x0000005c00008947 */ /* 0x004fea0003800000 */
.L_x_33:
[----:B------:R2:W-:Y:S01]  /*1d60*/  @P5 SYNCS.ARRIVE.TRANS64 RZ, [UR17], R3 ;  /* 0x00000003ffff59a7 */ /* 0x0005e20008000011 */
[----:B------:R-:W-:-:S04]  /*1d70*/  ULOP3.LUT UR8, UR22, 0x2, URZ, 0xfc, !UPT ;  /* 0x0000000216087892 */ /* 0x000fc8000f8efcff */
[----:B------:R-:W-:-:S09]  /*1d80*/  UISETP.NE.AND UP0, UPT, UR8, 0x2, UPT ;  /* 0x000000020800788c */ /* 0x000fd2000bf05270 */
[----:B------:R-:W-:Y:S05]  /*1d90*/  BRA.U UP0, `(.L_x_35) ;  /* 0x0000000100047547 */ /* 0x000fea000b800000 */
[----:B------:R-:W-:Y:S05]  /*1da0*/  BPT.TRAP 0x1 ;  /* 0x000000040000795c */ /* 0x000fea0000300000 */
.L_x_35:
[----:B------:R-:W-:Y:S04]  /*1db0*/  BSSY.RECONVERGENT B0, `(.L_x_36) ;  /* 0x0000003000007945 */ /* 0x000fe80003800200 */
[----:B------:R-:W-:Y:S05]  /*1dc0*/  @!P4 BRA `(.L_x_37) ;  /* 0x000000000004c947 */ /* 0x000fea0003800000 */
[----:B------:R-:W-:Y:S05]  /*1dd0*/  BPT.TRAP 0x1 ;  /* 0x000000040000795c */ /* 0x000fea0000300000 */
.L_x_37:
[----:B------:R-:W-:Y:S05]  /*1de0*/  BSYNC.RECONVERGENT B0 ;  /* 0x0000000000007941 */ /* 0x000fea0003800200 */
.L_x_36:
        /* <DEDUP_REMOVED lines=9> */
[----:B------:R-:W-:Y:S02]  /*1e80*/  USHF.L.U32 UR18, UR25, 0x5, URZ ;  /* 0x0000000519127899 */ /* 0x000fe400080006ff */
[----:B------:R-:W-:Y:S01]  /*1e90*/  ULOP3.LUT UR17, UR17, 0xfefffff8, URZ, 0xc0, !UPT ;  /* 0xfefffff811117892 */ /* 0x000fe2000f8ec0ff */
[----:B-1----:R-:W-:Y:S01]  /*1ea0*/  SHF.L.U32 R2, R17, 0x1f, RZ ;  /* 0x0000001f11027819 */ /* 0x002fe200000006ff */
[----:B------:R-:W-:Y:S02]  /*1eb0*/  UIADD3 UR16, UPT, UPT, UR16, 0x6400, URZ ;  /* 0x0000640010107890 */ /* 0x000fe4000fffe0ff */
[----:B------:R-:W-:Y:S01]  /*1ec0*/  UIADD3.X UR33, UPT, UPT, URZ, UR15, URZ, UP1, !UPT ;  /* 0x0000000fff217290 */ /* 0x000fe20008ffe4ff */
[----:B------:R4:W1:Y:S01]  /*1ed0*/  SYNCS.PHASECHK.TRANS64.TRYWAIT P0, [UR8+0x28], R2 ;  /* 0x00002802ff0075a7 */ /* 0x0008620008001108 */
[----:B------:R-:W-:-:S02]  /*1ee0*/  ULEA UR8, UR27, UR6, 0xc ;  /* 0x000000061b087291 */ /* 0x000fc4000f8e60ff */
[----:B------:R-:W-:Y:S02]  /*1ef0*/  UIADD3.X UR31, UPT, UPT, URZ, UR15, URZ, UP0, !UPT ;  /* 0x0000000fff1f7290 */ /* 0x000fe400087fe4ff */
[----:B------:R-:W-:Y:S01]  /*1f00*/  UIADD3 UR8, UPT, UPT, UR8, 0x10400, URZ ;  /* 0x0001040008087890 */ /* 0x000fe2000fffe0ff */
[----:B------:R-:W-:Y:S01]  /*1f10*/  UMOV UR28, 0x0 ;  /* 0x00000000001c7882 */ /* 0x000fe20000000000 */
[----:B------:R-:W-:Y:S01]  /*1f20*/  UMOV UR29, 0x10000000 ;  /* 0x10000000001d7882 */ /* 0x000fe20000000000 */
[----:B------:R-:W-:Y:S01]  /*1f30*/  UMOV UR19, UR35 ;  /* 0x0000002300137c82 */ /* 0x000fe20008000000 */
[----:B------:R-:W-:Y:S01]  /*1f40*/  UMOV UR20, UR36 ;  /* 0x0000002400147c82 */ /* 0x000fe20008000000 */
[----:B------:R-:W-:Y:S01]  /*1f50*/  UMOV UR12, UR36 ;  /* 0x00000024000c7c82 */ /* 0x000fe20008000000 */
[----:B------:R-:W-:Y:S01]  /*1f60*/  UMOV UR9, UR17 ;  /* 0x0000001100097c82 */ /* 0x000fe20008000000 */
[----:B------:R-:W-:Y:S01]  /*1f70*/  UMOV UR10, UR18 ;  /* 0x00000012000a7c82 */ /* 0x000fe20008000000 */
[----:B------:R4:W-:Y:S01]  /*1f80*/  UTMALDG.3D.2CTA [UR16], [UR32], desc[UR28] ;  /* 0x00001c10200075b4 */ /* 0x0009e20008211000 */
[----:B------:R-:W-:Y:S01]  /*1f90*/  UIADD3 UR25, UPT, UPT, UR25, 0x1, URZ ;  /* 0x0000000119197890 */ /* 0x000fe2000fffe0ff */
[----:B------:R-:W-:-:S03]  /*1fa0*/  UMOV UR27, UR23 ;  /* 0x00000017001b7c82 */ /* 0x000fc60008000000 */
[----:B------:R-:W-:Y:S01]  /*1fb0*/  UISETP.NE.AND UP0, UPT, UR25, UR26, UPT ;  /* 0x0000001a1900728c */ /* 0x000fe2000bf05270 */
[----:B------:R4:W-:Y:S08]  /*1fc0*/  UTMALDG.3D.2CTA [UR8], [UR30], desc[UR28] ;  /* 0x00001c081e0075b4 */ /* 0x0009f00008211000 */
[----:B----4-:R-:W-:Y:S05]  /*1fd0*/  BRA.U UP0, `(.L_x_38) ;  /* 0xfffffffd00487547 */ /* 0x010fea000b83ffff */
.L_x_32:
[C---:B-1----:R-:W-:Y:S01]  /*1fe0*/  LEA R2, R16.reuse, UR6, 0x3 ;  /* 0x0000000610027c11 */ /* 0x042fe2000f8e18ff */
[----:B------:R-:W-:Y:S01]  /*1ff0*/  NOP ;  /* 0x0000000000007918 */ /* 0x000fe20000000000 */
[----:B--2---:R-:W-:Y:S02]  /*2000*/  SHF.L.U32 R3, R13, 0x1f, RZ ;  /* 0x0000001f0d037819 */ /* 0x004fe400000006ff */
[----:B------:R-:W-:Y:S02]  /*2010*/  LEA R4, R16, UR6, 0x4 ;  /* 0x0000000610047c11 */ /* 0x000fe4000f8e20ff */
[----:B------:R-:W1:Y:S02]  /*2020*/  SYNCS.PHASECHK.TRANS64.TRYWAIT P0, [R2+URZ+0x90], R3 ;  /* 0x00009003020075a7 */ /* 0x000e6400080011ff */
[----:B-1----:R-:W-:Y:S05]  /*2030*/  @!P0 BRA `(.L_x_39) ;  /* 0x0000005800608947 */ /* 0x002fea0003800000 */
.L_x_137:
[----:B------:R-:W2:Y:S01]  /*2040*/  LDS.128 R4, [R4+0x120] ;  /* 0x0001200004047984 */ /* 0x000ea20000000c00 */
[----:B------:R-:W-:Y:S01]  /*2050*/  ISETP.GE.AND P0, PT, R26, 0x1, PT ;  /* 0x000000011a00780c */ /* 0x000fe20003f06270 */
[----:B-1----:R-:W-:Y:S01]  /*2060*/  VIADD R2, R2, 0xa0 ;  /* 0x000000a002027836 */ /* 0x002fe20000000000 */
[----:B------:R-:W-:Y:S01]  /*2070*/  @!PT LDS RZ, [RZ] ;  /* 0x00000000fffff984 */ /* 0x000fe20000000800 */
[----:B------:R-:W-:Y:S01]  /*2080*/  @!PT LDS RZ, [RZ] ;  /* 0x00000000fffff984 */ /* 0x000fe20000000800 */
[----:B------:R-:W-:Y:S01]  /*2090*/  @!PT LDS RZ, [RZ] ;  /* 0x00000000fffff984 */ /* 0x000fe20000000800 */
[----:B------:R-:W-:Y:S01]  /*20a0*/  @!PT LDS RZ, [RZ] ;  /* 0x00000000fffff984 */ /* 0x000fe20000000800 */
[----:B------:R1:W-:Y:S06]  /*20b0*/  MEMBAR.ALL.CTA ;  /* 0x0000000000007992 */ /* 0x0003ec0000008000 */
[----:B-1----:R-:W1:Y:S01]  /*20c0*/  FENCE.VIEW.ASYNC.S ;  /* 0x00000000000073c6 */ /* 0x002e620000000000 */
[----:B------:R-:W-:-:S04]  /*20d0*/  PRMT R2, RZ, 0x654, R2 ;  /* 0x00000654ff027816 */ /* 0x000fc80000000002 */
[----:B-1----:R1:W-:Y:S01]  /*20e0*/  SYNCS.ARRIVE.TRANS64.RED.A1T0 RZ, [R2+URZ], RZ ;  /* 0x000000ff02ff79a7 */ /* 0x0023e200081004ff */
[----:B--2---:R-:W-:-:S13]  /*20f0*/  LOP3.LUT P2, RZ, R6, 0x1, RZ, 0xc0, !PT ;  /* 0x0000000106ff7812 */ /* 0x004fda000784c0ff */
[----:B------:R-:W-:Y:S01]  /*2100*/  @P2 SHF.R.U32.HI R3, RZ, 0x10, R5 ;  /* 0x00000010ff032819 */ /* 0x000fe20000011605 */
[----:B------:R-:W-:Y:S01]  /*2110*/  VOTEU.ANY UP0, P2 ;  /* 0x0000000000ff7886 */ /* 0x000fe20001000100 */
[----:B------:R-:W-:Y:S02]  /*2120*/  @P2 MOV R10, R4 ;  /* 0x00000004000a2202 */ /* 0x000fe40000000f00 */
[----:B------:R-:W-:Y:S02]  /*2130*/  @P2 R2UR.BROADCAST UR8, R3 ;  /* 0x00000000030822ca */ /* 0x000fe400008e0000 */
[----:B------:R-:W-:-:S11]  /*2140*/  @P2 LOP3.LUT R9, R5, 0xffff, RZ, 0xc0, !PT ;  /* 0x0000ffff05092812 */ /* 0x000fd600078ec0ff */
[----:B------:R-:W-:Y:S01]  /*2150*/  @UP0 UMOV UR36, UR8 ;  /* 0x0000000800240c82 */ /* 0x000fe20008000000 */
[----:B-1----:R-:W-:Y:S05]  /*2160*/  @!P0 BRA `(.L_x_40) ;  /* 0x0000000000b88947 */ /* 0x002fea0003800000 */
[----:B------:R-:W3:Y:S01]  /*2170*/  LDC.64 R4, c[0x0][0xb18] ;  /* 0x0002c600ff047b82 */ /* 0x000ee20000000a00 */
[----:B------:R-:W-:-:S07]  /*2180*/  ISETP.NE.AND P3, PT, R26, 0x1, PT ;  /* 0x000000011a00780c */ /* 0x000fce0003f65270 */
[----:B------:R-:W1:Y:S08]  /*2190*/  LDC.64 R6, c[0x0][0xb10] ;  /* 0x0002c400ff067b82 */ /* 0x000e700000000a00 */
[----:B------:R-:W2:Y:S08]  /*21a0*/  LDC R14, c[0x0][0xb20] ;  /* 0x0002c800ff0e7b82 */ /* 0x000eb00000000800 */
[----:B------:R-:W4:Y:S01]  /*21b0*/  LDC R15, c[0x0][0xb0c] ;  /* 0x0002c300ff0f7b82 */ /* 0x000f220000000800 */
[----:B---3--:R-:W-:Y:S01]  /*21c0*/  IMAD.HI.U32 R21, R0, R5, RZ ;  /* 0x0000000500157227 */ /* 0x008fe200078e00ff */
[----:B------:R-:W-:-:S03]  /*21d0*/  ISETP.NE.AND P0, PT, R4, 0x1, PT ;  /* 0x000000010400780c */ /* 0x000fc60003f05270 */
[----:B------:R-:W-:-:S03]  /*21e0*/  IMAD.HI.U32 R5, R9, R5, RZ ;  /* 0x0000000509057227 */ /* 0x000fc600078e00ff */
[----:B------:R-:W3:Y:S01]  /*21f0*/  LDC.64 R2, c[0x0][0xb28] ;  /* 0x0002ca00ff027b82 */ /* 0x000ee20000000a00 */
[----:B-1----:R-:W-:-:S04]  /*2200*/  IMAD.HI.U32 R22, R8, R6, RZ ;  /* 0x0000000608167227 */ /* 0x002fc800078e00ff */
[----:B------:R-:W-:Y:S01]  /*2210*/  IMAD.HI.U32 R23, R10, R6, RZ ;  /* 0x000000060a177227 */ /* 0x000fe200078e00ff */
[----:B------:R-:W-:Y:S02]  /*2220*/  SHF.R.U32.HI R22, RZ, R7, R22 ;  /* 0x00000007ff167219 */ /* 0x000fe40000011616 */
[-C--:B--2---:R-:W-:Y:S02]  /*2230*/  SHF.R.U32.HI R21, RZ, R14.reuse, R21 ;  /* 0x0000000eff157219 */ /* 0x084fe40000011615 */
[----:B------:R-:W-:Y:S02]  /*2240*/  SHF.R.U32.HI R5, RZ, R14, R5 ;  /* 0x0000000eff057219 */ /* 0x000fe40000011605 */
[----:B------:R-:W-:Y:S02]  /*2250*/  SEL R21, R0, R21, !P0 ;  /* 0x0000001500157207 */ /* 0x000fe40004000000 */
[----:B------:R-:W-:Y:S02]  /*2260*/  SHF.R.U32.HI R23, RZ, R7, R23 ;  /* 0x00000007ff177219 */ /* 0x000fe40000011617 */
[----:B----4-:R-:W-:-:S02]  /*2270*/  ISETP.NE.AND P1, PT, R15, 0x1, PT ;  /* 0x000000010f00780c */ /* 0x010fc40003f25270 */
[----:B------:R-:W-:Y:S02]  /*2280*/  SEL R5, R9, R5, !P0 ;  /* 0x0000000509057207 */ /* 0x000fe40004000000 */
[----:B------:R-:W-:Y:S02]  /*2290*/  SEL R22, R8, R22, !P1 ;  /* 0x0000001608167207 */ /* 0x000fe40004800000 */
[----:B------:R-:W-:Y:S01]  /*22a0*/  SEL R23, R10, R23, !P1 ;  /* 0x000000170a177207 */ /* 0x000fe20004800000 */
[----:B---3--:R-:W-:-:S04]  /*22b0*/  IMAD.HI.U32 R20, R21, R2, RZ ;  /* 0x0000000215147227 */ /* 0x008fc800078e00ff */
        /* <DEDUP_REMOVED lines=10> */
[----:B------:R-:W-:-:S04]  /*2360*/  @!P0 IMAD.HI.U32 R7, R23, R2, RZ ;  /* 0x0000000217078227 */ /* 0x000fc800078e00ff */
[----:B------:R-:W-:Y:S01]  /*2370*/  IMAD.MOV R2, RZ, RZ, -R6 ;  /* 0x000000ffff027224 */ /* 0x000fe200078e0a06 */
[----:B------:R-:W-:Y:S02]  /*2380*/  @!P0 SHF.R.U32.HI R3, RZ, R3, R7 ;  /* 0x00000003ff038219 */ /* 0x000fe40000011607 */
[----:B------:R-:W-:Y:S01]  /*2390*/  IADD3 R7, PT, PT, -R5, RZ, RZ ;  /* 0x000000ff05077210 */ /* 0x000fe20007ffe1ff */
[----:B------:R-:W-:Y:S01]  /*23a0*/  IMAD R2, R26, R2, R5 ;  /* 0x000000021a027224 */ /* 0x000fe200078e0205 */
        /* <DEDUP_REMOVED lines=10> */
.L_x_40:
[----:B------:R-:W1:Y:S02]  /*2450*/  LDCU UR8, c[0x0][0xb30] ;  /* 0x00016600ff0877ac */ /* 0x000e640008000800 */
[----:B-1----:R-:W-:-:S09]  /*2460*/  UISETP.NE.AND UP0, UPT, UR8, 0x1, UPT ;  /* 0x000000010800788c */ /* 0x002fd2000bf05270 */
[----:B------:R-:W-:Y:S05]  /*2470*/  BRA.U UP0, `(.L_x_41) ;  /* 0x0000000100407547 */ /* 0x000fea000b800000 */
[----:B------:R-:W1:Y:S08]  /*2480*/  LDC.64 R4, c[0x0][0xb10] ;  /* 0x0002c400ff047b82 */ /* 0x000e700000000a00 */
[----:B------:R-:W2:Y:S08]  /*2490*/  LDC.64 R2, c[0x0][0xb18] ;  /* 0x0002c600ff027b82 */ /* 0x000eb00000000a00 */
[----:B------:R-:W4:Y:S08]  /*24a0*/  LDC R6, c[0x0][0xb20] ;  /* 0x0002c800ff067b82 */ /* 0x000f300000000800 */
[----:B------:R-:W3:Y:S01]  /*24b0*/  LDC R7, c[0x0][0xb0c] ;  /* 0x0002c300ff077b82 */ /* 0x000ee20000000800 */
[----:B-1----:R-:W-:-:S05]  /*24c0*/  IMAD.HI.U32 R4, R10, R4, RZ ;  /* 0x000000040a047227 */ /* 0x002fca00078e00ff */
[----:B------:R-:W-:Y:S01]  /*24d0*/  SHF.R.U32.HI R4, RZ, R5, R4 ;  /* 0x00000005ff047219 */ /* 0x000fe20000011604 */
[----:B--2---:R-:W-:Y:S01]  /*24e0*/  IMAD.HI.U32 R3, R9, R3, RZ ;  /* 0x0000000309037227 */ /* 0x004fe200078e00ff */
[----:B------:R-:W-:-:S04]  /*24f0*/  ISETP.NE.AND P0, PT, R2, 0x1, PT ;  /* 0x000000010200780c */ /* 0x000fc80003f05270 */
[----:B----4-:R-:W-:-:S04]  /*2500*/  SHF.R.U32.HI R3, RZ, R6, R3 ;  /* 0x00000006ff037219 */ /* 0x010fc80000011603 */
[----:B------:R-:W-:Y:S02]  /*2510*/  SEL R3, R9, R3, !P0 ;  /* 0x0000000309037207 */ /* 0x000fe40004000000 */
[----:B---3--:R-:W-:-:S04]  /*2520*/  ISETP.NE.AND P1, PT, R7, 0x1, PT ;  /* 0x000000010700780c */ /* 0x008fc80003f25270 */
[----:B------:R-:W-:-:S05]  /*2530*/  SEL R4, R10, R4, !P1 ;  /* 0x000000040a047207 */ /* 0x000fca0004800000 */
[----:B------:R-:W-:Y:S02]  /*2540*/  IMAD.IADD R5, R3, 0x1, -R4 ;  /* 0x0000000103057824 */ /* 0x000fe400078e0a04 */
[----:B------:R-:W-:Y:S02]  /*2550*/  IMAD.IADD R3, R4, 0x1, -R3 ;  /* 0x0000000104037824 */ /* 0x000fe400078e0a03 */
[----:B------:R-:W-:Y:S02]  /*2560*/  IMAD R10, R5, R7, R10 ;  /* 0x00000007050a7224 */ /* 0x000fe400078e020a */
[----:B------:R-:W-:-:S07]  /*2570*/  IMAD R9, R3, R2, R9 ;  /* 0x0000000203097224 */ /* 0x000fce00078e0209 */
.L_x_41:
[----:B------:R-:W-:Y:S01]  /*2580*/  VIADD R16, R16, 0x1 ;  /* 0x0000000110107836 */ /* 0x000fe20000000000 */
[----:B------:R-:W-:Y:S01]  /*2590*/  PLOP3.LUT P1, PT, PT, PT, PT, 0x80, 0x8 ;  /* 0x000000000008781c */ /* 0x000fe20003f2f070 */
[----:B------:R-:W-:Y:S02]  /*25a0*/  IMAD.IADD R14, R10, 0x1, R63 ;  /* 0x000000010a0e7824 */ /* 0x000fe400078e023f */
[----:B------:R-:W-:Y:S01]  /*25b0*/  IMAD.IADD R15, R9, 0x1, R62 ;  /* 0x00000001090f7824 */ /* 0x000fe200078e023e */
[----:B------:R-:W-:-:S04]  /*25c0*/  ISETP.NE.AND P0, PT, R16, 0x2, PT ;  /* 0x000000021000780c */ /* 0x000fc80003f05270 */
[----:B------:R-:W-:Y:S02]  /*25d0*/  SEL R2, RZ, 0x1, P0 ;  /* 0x00000001ff027807 */ /* 0x000fe40000000000 */
[----:B------:R-:W-:Y:S02]  /*25e0*/  SEL R16, R16, RZ, P0 ;  /* 0x000000ff10107207 */ /* 0x000fe40000000000 */
[----:B------:R-:W-:Y:S01]  /*25f0*/  LOP3.LUT R13, R13, R2, RZ, 0x3c, !PT ;  /* 0x000000020d0d7212 */ /* 0x000fe200078e3cff */
[----:B------:R-:W-:Y:S06]  /*2600*/  @P2 BRA `(.L_x_42) ;  /* 0xfffffff000582947 */ /* 0x000fec000383ffff */
[----:B------:R-:W-:Y:S01]  /*2610*/  UIADD3 UR6, UPT, UPT, UR6, 0x28, URZ ;  /* 0x0000002806067890 */ /* 0x000fe2000fffe0ff */
[----:B------:R-:W-:-:S03]  /*2620*/  SHF.L.U32 R2, R17, 0x1f, RZ ;  /* 0x0000001f11027819 */ /* 0x000fc600000006ff */
[----:B------:R-:W-:-:S09]  /*2630*/  ULEA UR4, UR23, UR6, 0x3 ;  /* 0x0000000617047291 */ /* 0x000fd2000f8e18ff */
[----:B------:R-:W1:Y:S02]  /*2640*/  SYNCS.PHASECHK.TRANS64.TRYWAIT P0, [UR4], R2 ;  /* 0x00000002ff0075a7 */ /* 0x000e640008001104 */
[----:B-1----:R-:W-:Y:S05]  /*2650*/  @!P0 BRA `(.L_x_43) ;  /* 0x0000005000ec8947 */ /* 0x002fea0003800000 */
.L_x_139:
[----:B------:R-:W-:-:S04]  /*2660*/  UIADD3 UR5, UPT, UPT, UR23, 0x1, URZ ;  /* 0x0000000117057890 */ /* 0x000fc8000fffe0ff */
[----:B------:R-:W-:-:S04]  /*2670*/  UISETP.NE.AND UP0, UPT, UR5, 0x5, UPT ;  /* 0x000000050500788c */ /* 0x000fc8000bf05270 */
[----:B------:R-:W-:Y:S02]  /*2680*/  USEL UR7, URZ, 0x1, UP0 ;  /* 0x00000001ff077887 */ /* 0x000fe40008000000 */
[----:B------:R-:W-:-:S04]  /*2690*/  USEL UR5, UR5, URZ, UP0 ;  /* 0x000000ff05057287 */ /* 0x000fc80008000000 */
[----:B------:R-:W-:Y:S01]  /*26a0*/  ULEA UR4, UR5, UR6, 0x3 ;  /* 0x0000000605047291 */ /* 0x000fe2000f8e18ff */
[----:B-1----:R-:W-:-:S04]  /*26b0*/  LOP3.LUT R2, R17, UR7, RZ, 0x3c, !PT ;  /* 0x0000000711027c12 */ /* 0x002fc8000f8e3cff */
[----:B------:R-:W-:-:S04]  /*26c0*/  SHF.L.U32 R3, R2, 0x1f, RZ ;  /* 0x0000001f02037819 */ /* 0x000fc800000006ff */
[----:B------:R-:W1:Y:S02]  /*26d0*/  SYNCS.PHASECHK.TRANS64.TRYWAIT P0, [UR4], R3 ;  /* 0x00000003ff0075a7 */ /* 0x000e640008001104 */
[----:B-1----:R-:W-:Y:S05]  /*26e0*/  @!P0 BRA `(.L_x_44) ;  /* 0x0000005000e08947 */ /* 0x002fea0003800000 */
.L_x_141:
[----:B------:R-:W-:-:S04]  /*26f0*/  UIADD3 UR5, UPT, UPT, UR5, 0x1, URZ ;  /* 0x0000000105057890 */ /* 0x000fc8000fffe0ff */
[----:B------:R-:W-:-:S04]  /*2700*/  UISETP.NE.AND UP0, UPT, UR5, 0x5, UPT ;  /* 0x000000050500788c */ /* 0x000fc8000bf05270 */
[----:B------:R-:W-:Y:S02]  /*2710*/  USEL UR7, URZ, 0x1, UP0 ;  /* 0x00000001ff077887 */ /* 0x000fe40008000000 */
[----:B------:R-:W-:-:S04]  /*2720*/  USEL UR5, UR5, URZ, UP0 ;  /* 0x000000ff05057287 */ /* 0x000fc80008000000 */
[----:B------:R-:W-:Y:S01]  /*2730*/  ULEA UR4, UR5, UR6, 0x3 ;  /* 0x0000000605047291 */ /* 0x000fe2000f8e18ff */
[----:B------:R-:W-:-:S04]  /*2740*/  LOP3.LUT R2, R2, UR7, RZ, 0x3c, !PT ;  /* 0x0000000702027c12 */ /* 0x000fc8000f8e3cff */
[----:B-1----:R-:W-:-:S04]  /*2750*/  SHF.L.U32 R3, R2, 0x1f, RZ ;  /* 0x0000001f02037819 */ /* 0x002fc800000006ff */
[----:B------:R-:W1:Y:S02]  /*2760*/  SYNCS.PHASECHK.TRANS64.TRYWAIT P0, [UR4], R3 ;  /* 0x00000003ff0075a7 */ /* 0x000e640008001104 */
[----:B-1----:R-:W-:Y:S05]  /*2770*/  @!P0 BRA `(.L_x_45) ;  /* 0x0000005000d48947 */ /* 0x002fea0003800000 */
.L_x_143:
        /* <DEDUP_REMOVED lines=9> */
.L_x_145:
[----:B------:R-:W-:-:S04]  /*2810*/  UIADD3 UR5, UPT, UPT, UR5, 0x1, URZ ;  /* 0x0000000105057890 */ /* 0x000fc8000fffe0ff */
[----:B------:R-:W-:-:S04]  /*2820*/  UISETP.NE.AND UP0, UPT, UR5, 0x5, UPT ;  /* 0x000000050500788c */ /* 0x000fc8000bf05270 */
[----:B------:R-:W-:Y:S02]  /*2830*/  USEL UR4, URZ, 0x1, UP0 ;  /* 0x00000001ff047887 */ /* 0x000fe40008000000 */
[----:B------:R-:W-:-:S04]  /*2840*/  USEL UR5, UR5, URZ, UP0 ;  /* 0x000000ff05057287 */ /* 0x000fc80008000000 */
[----:B------:R-:W-:Y:S01]  /*2850*/  ULEA UR5, UR5, UR6, 0x3 ;  /* 0x0000000605057291 */ /* 0x000fe2000f8e18ff */
[----:B------:R-:W-:-:S04]  /*2860*/  LOP3.LUT R2, R2, UR4, RZ, 0x3c, !PT ;  /* 0x0000000402027c12 */ /* 0x000fc8000f8e3cff */
[----:B------:R-:W-:Y:S01]  /*2870*/  SHF.L.U32 R2, R2, 0x1f, RZ ;  /* 0x0000001f02027819 */ /* 0x000fe200000006ff */
[----:B-1-3--:R-:W-:-:S07]  /*2880*/  IMAD.U32 R0, RZ, RZ, UR5 ;  /* 0x00000005ff007e24 */ /* 0x00afce000f8e00ff */
.L_x_47:
[----:B-1----:R1:W2:Y:S02]  /*2890*/  SYNCS.PHASECHK.TRANS64.TRYWAIT P0, [R0+URZ], R2 ;  /* 0x00000002000075a7 */ /* 0x0022a400080011ff */
[----:B--2---:R-:W-:Y:S05]  /*28a0*/  @!P0 NANOSLEEP.SYNCS 0x989680 ;  /* 0x009896800000895d */ /* 0x004fea0003900000 */
[----:B------:R-:W2:Y:S02]  /*28b0*/  @!P0 SYNCS.PHASECHK.TRANS64 P0, [R0+URZ], R2 ;  /* 0x00000002000085a7 */ /* 0x000ea400080010ff */
[----:B--2---:R-:W-:Y:S05]  /*28c0*/  @P0 EXIT ;  /* 0x000000000000094d */ /* 0x004fea0003800000 */
[----:B------:R-:W-:Y:S05]  /*28d0*/  BRA `(.L_x_47) ;  /* 0xfffffffc00ec7947 */ /* 0x000fea000383ffff */
.L_x_22:
[----:B------:R-:W-:-:S04]  /*28e0*/  UISETP.NE.AND UP1, UPT, UR37, URZ, UPT ;  /* 0x000000ff2500728c */ /* 0x000fc8000bf25270 */
[----:B------:R-:W-:-:S09]  /*28f0*/  UISETP.NE.OR UP1, UPT, UR10, 0x1, UP1 ;  /* 0x000000010a00788c */ /* 0x000fd20008f25670 */
[----:B------:R-:W-:Y:S05]  /*2900*/  BRA.U UP1, `(.L_x_48) ;  /* 0x00000005014c7547 */ /* 0x000fea000b800000 */
[----:B------:R-:W-:Y:S01]  /*2910*/  HFMA2 R11, -RZ, RZ, 0, 0 ;  /* 0x00000000ff0b7431 */ /* 0x000fe200000001ff */
[----:B------:R-:W-:Y:S01]  /*2920*/  ISETP.GE.U32.AND P2, PT, R10, 0x2, PT ;  /* 0x000000020a00780c */ /* 0x000fe20003f46070 */
[----:B------:R-:W-:Y:S01]  /*2930*/  IMAD.MOV.U32 R12, RZ, RZ, 0x1 ;  /* 0x00000001ff0c7424 */ /* 0x000fe200078e00ff */
[----:B------:R-:W-:Y:S01]  /*2940*/  CS2R R8, SRZ ;  /* 0x0000000000087805 */ /* 0x000fe2000001ff00 */
[----:B------:R-:W-:Y:S01]  /*2950*/  IMAD.MOV.U32 R3, RZ, RZ, RZ ;  /* 0x000000ffff037224 */ /* 0x000fe200078e00ff */
[----:B------:R-:W-:Y:S01]  /*2960*/  UMOV UR4, 0x400 ;  /* 0x0000040000047882 */ /* 0x000fe20000000000 */
[----:B------:R-:W-:Y:S01]  /*2970*/  UMOV UR6, URZ ;  /* 0x000000ff00067c82 */ /* 0x000fe20008000000 */
[----:B------:R-:W-:-:S12]  /*2980*/  ULEA UR37, UR37, UR4, 0x18 ;  /* 0x0000000425257291 */ /* 0x000fd8000f8ec0ff */
.L_x_52:
[----:B------:R-:W-:Y:S02]  /*2990*/  LEA R0, R3, UR37, 0x3 ;  /* 0x0000002503007c11 */ /* 0x000fe4000f8e18ff */
[----:B------:R-:W-:-:S03]  /*29a0*/  SHF.L.U32 R4, R8, 0x1f, RZ ;  /* 0x0000001f08047819 */ /* 0x000fc600000006ff */
[----:B------:R-:W-:Y:S01]  /*29b0*/  VIADD R5, R0, 0x100 ;  /* 0x0000010000057836 */ /* 0x000fe20000000000 */
[----:B------:R-:W1:Y:S02]  /*29c0*/  SYNCS.PHASECHK.TRANS64.TRYWAIT P0, [R0+URZ+0xf0], R4 ;  /* 0x0000f004000075a7 */ /* 0x000e6400080011ff */
[----:B-1----:R-:W-:Y:S05]  /*29d0*/  @!P0 BRA `(.L_x_49) ;  /* 0x00000050006c8947 */ /* 0x002fea0003800000 */
.L_x_146:
[----:B------:R-:W-:Y:S01]  /*29e0*/  ULEA UR5, UR6, UR37, 0x3 ;  /* 0x0000002506057291 */ /* 0x000fe2000f8e18ff */
[----:B-1----:R-:W-:Y:S01]  /*29f0*/  PRMT R0, RZ, 0x654, R5 ;  /* 0x00000654ff007816 */ /* 0x002fe20000000005 */
[----:B------:R-:W-:Y:S01]  /*2a00*/  @!P2 IMAD.MOV.U32 R4, RZ, RZ, 0x10 ;  /* 0x00000010ff04a424 */ /* 0x000fe200078e00ff */
[----:B------:R-:W-:Y:S01]  /*2a10*/  SHF.L.U32 R5, R12, 0x1f, RZ ;  /* 0x0000001f0c057819 */ /* 0x000fe200000006ff */
[----:B------:R-:W-:Y:S01]  /*2a20*/  UIADD3 UR4, UPT, UPT, UR5, 0x90, URZ ;  /* 0x0000009005047890 */ /* 0x000fe2000fffe0ff */
[----:B------:R1:W-:Y:S05]  /*2a30*/  SYNCS.ARRIVE.TRANS64.RED.A1T0 RZ, [R0+URZ], RZ ;  /* 0x000000ff00ff79a7 */ /* 0x0003ea00081004ff */
[----:B------:R-:W-:Y:S01]  /*2a40*/  IMAD.U32 R6, RZ, RZ, UR4 ;  /* 0x00000004ff067e24 */ /* 0x000fe2000f8e00ff */
[----:B------:R-:W2:Y:S04]  /*2a50*/  SYNCS.PHASECHK.TRANS64.TRYWAIT P0, [UR5+0xa0], R5 ;  /* 0x0000a005ff0075a7 */ /* 0x000ea80008001105 */
[----:B------:R-:W-:Y:S01]  /*2a60*/  PRMT R6, R10, 0x654, R6 ;  /* 0x000006540a067816 */ /* 0x000fe20000000006 */
[----:B-12---:R-:W-:Y:S06]  /*2a70*/  @!P0 BRA `(.L_x_50) ;  /* 0x0000005000588947 */ /* 0x006fec0003800000 */
.L_x_148:
[----:B------:R-:W-:Y:S01]  /*2a80*/  ULEA UR4, UR6, UR37, 0x4 ;  /* 0x0000002506047291 */ /* 0x000fe2000f8e20ff */
[----:B------:R-:W-:Y:S01]  /*2a90*/  SEL R2, R6, R2, !P2 ;  /* 0x0000000206027207 */ /* 0x000fe20005000000 */
[----:B------:R-:W-:Y:S01]  /*2aa0*/  UIADD3 UR5, UPT, UPT, UR5, 0x90, URZ ;  /* 0x0000009005057890 */ /* 0x000fe2000fffe0ff */
[----:B-1----:R-:W-:Y:S01]  /*2ab0*/  LEA R0, R11, UR37, 0x3 ;  /* 0x000000250b007c11 */ /* 0x002fe2000f8e18ff */
[----:B------:R-:W-:Y:S01]  /*2ac0*/  UIADD3 UR4, UPT, UPT, UR4, 0x120, URZ ;  /* 0x0000012004047890 */ /* 0x000fe2000fffe0ff */
[----:B------:R1:W-:Y:S01]  /*2ad0*/  @!P2 SYNCS.ARRIVE.TRANS64.RED RZ, [R2+URZ], R4 ;  /* 0x0000000402ffa9a7 */ /* 0x0003e200080004ff */
[----:B------:R-:W-:Y:S01]  /*2ae0*/  UIADD3 UR6, UPT, UPT, UR6, 0x1, URZ ;  /* 0x0000000106067890 */ /* 0x000fe2000fffe0ff */
[----:B------:R-:W-:-:S03]  /*2af0*/  VIADD R3, R3, 0x1 ;  /* 0x0000000103037836 */ /* 0x000fc60000000000 */
[----:B------:R-:W-:Y:S02]  /*2b00*/  UISETP.NE.AND UP0, UPT, UR6, 0x2, UPT ;  /* 0x000000020600788c */ /* 0x000fe4000bf05270 */
[----:B------:R-:W-:Y:S01]  /*2b10*/  ISETP.NE.AND P0, PT, R3, 0x2, PT ;  /* 0x000000020300780c */ /* 0x000fe20003f05270 */
[----:B------:R-:W-:Y:S06]  /*2b20*/  UGETNEXTWORKID.BROADCAST [UR4], [UR5] ;  /* 0x00000000040073ca */ /* 0x000fec0008000100 */
[----:B------:R-:W-:Y:S02]  /*2b30*/  USEL UR4, URZ, 0x1, UP0 ;  /* 0x00000001ff047887 */ /* 0x000fe40008000000 */
[----:B------:R-:W-:-:S04]  /*2b40*/  USEL UR6, UR6, URZ, UP0 ;  /* 0x000000ff06067287 */ /* 0x000fc80008000000 */
[----:B------:R-:W-:Y:S02]  /*2b50*/  LOP3.LUT R12, R12, UR4, RZ, 0x3c, !PT ;  /* 0x000000040c0c7c12 */ /* 0x000fe4000f8e3cff */
[----:B-1----:R-:W-:-:S04]  /*2b60*/  SHF.L.U32 R4, R9, 0x1f, RZ ;  /* 0x0000001f09047819 */ /* 0x002fc800000006ff */
[----:B------:R-:W1:Y:S02]  /*2b70*/  SYNCS.PHASECHK.TRANS64.TRYWAIT P1, [R0+URZ+0x90], R4 ;  /* 0x00009004000075a7 */ /* 0x000e6400080211ff */
[----:B-1----:R-:W-:Y:S05]  /*2b80*/  @!P1 BRA `(.L_x_51) ;  /* 0x00000050002c9947 */ /* 0x002fea0003800000 */
.L_x_149:
[----:B-1----:R-:W-:Y:S01]  /*2b90*/  LEA R4, R11, UR37, 0x4 ;  /* 0x000000250b047c11 */ /* 0x002fe2000f8e20ff */
[----:B------:R-:W-:Y:S01]  /*2ba0*/  VIADD R0, R0, 0xa0 ;  /* 0x000000a000007836 */ /* 0x000fe20000000000 */
[----:B------:R-:W-:Y:S01]  /*2bb0*/  SEL R3, R3, RZ, P0 ;  /* 0x000000ff03037207 */ /* 0x000fe20000000000 */
[----:B------:R-:W-:-:S03]  /*2bc0*/  VIADD R11, R11, 0x1 ;  /* 0x000000010b0b7836 */ /* 0x000fc60000000000 */
[----:B------:R-:W1:Y:S01]  /*2bd0*/  LDS.128 R4, [R4+0x120] ;  /* 0x0001200004047984 */ /* 0x000e620000000c00 */
[----:B------:R-:W-:Y:S02]  /*2be0*/  PRMT R0, RZ, 0x654, R0 ;  /* 0x00000654ff007816 */ /* 0x000fe40000000000 */
[C---:B------:R-:W-:Y:S01]  /*2bf0*/  ISETP.NE.AND P1, PT, R11.reuse, 0x2, PT ;  /* 0x000000020b00780c */ /* 0x040fe20003f25270 */
[----:B------:R-:W-:Y:S01]  /*2c00*/  @!PT LDS RZ, [RZ] ;  /* 0x00000000fffff984 */ /* 0x000fe20000000800 */
[----:B------:R-:W-:Y:S01]  /*2c10*/  @!PT LDS RZ, [RZ] ;  /* 0x00000000fffff984 */ /* 0x000fe20000000800 */
[----:B------:R-:W-:Y:S01]  /*2c20*/  @!PT LDS RZ, [RZ] ;  /* 0x00000000fffff984 */ /* 0x000fe20000000800 */
[----:B------:R-:W-:Y:S01]  /*2c30*/  @!PT LDS RZ, [RZ] ;  /* 0x00000000fffff984 */ /* 0x000fe20000000800 */
[----:B------:R2:W-:Y:S06]  /*2c40*/  MEMBAR.ALL.CTA ;  /* 0x0000000000007992 */ /* 0x0005ec0000008000 */
[----:B--2---:R-:W2:Y:S01]  /*2c50*/  FENCE.VIEW.ASYNC.S ;  /* 0x00000000000073c6 */ /* 0x004ea20000000000 */
[----:B------:R-:W-:Y:S01]  /*2c60*/  SEL R11, R11, RZ, P1 ;  /* 0x000000ff0b0b7207 */ /* 0x000fe20000800000 */
[----:B--2---:R2:W-:Y:S01]  /*2c70*/  SYNCS.ARRIVE.TRANS64.RED.A1T0 RZ, [R0+URZ], RZ ;  /* 0x000000ff00ff79a7 */ /* 0x0045e200081004ff */
[----:B-1----:R-:W-:-:S02]  /*2c80*/  LOP3.LUT P3, RZ, R6, 0x1, RZ, 0xc0, !PT ;  /* 0x0000000106ff7812 */ /* 0x002fc4000786c0ff */
[----:B------:R-:W-:-:S04]  /*2c90*/  SEL R4, RZ, 0x1, P1 ;  /* 0x00000001ff047807 */ /* 0x000fc80000800000 */
[----:B------:R-:W-:Y:S02]  /*2ca0*/  LOP3.LUT R9, R9, R4, RZ, 0x3c, !PT ;  /* 0x0000000409097212 */ /* 0x000fe400078e3cff */
[----:B--2---:R-:W-:-:S04]  /*2cb0*/  SEL R0, RZ, 0x1, P0 ;  /* 0x00000001ff007807 */ /* 0x004fc80000000000 */
[----:B------:R-:W-:Y:S01]  /*2cc0*/  LOP3.LUT R8, R8, R0, RZ, 0x3c, !PT ;  /* 0x0000000008087212 */ /* 0x000fe200078e3cff */
[----:B------:R-:W-:Y:S06]  /*2cd0*/  @P3 BRA `(.L_x_52) ;  /* 0xfffffffc002c3947 */ /* 0x000fec000383ffff */
[----:B------:R-:W-:Y:S01]  /*2ce0*/  ULEA UR5, UR6, UR37, 0x3 ;  /* 0x0000002506057291 */ /* 0x000fe2000f8e18ff */
[----:B------:R-:W-:-:S08]  /*2cf0*/  SHF.L.U32 R2, R12, 0x1f, RZ ;  /* 0x0000001f0c027819 */ /* 0x000fd000000006ff */
[----:B------:R-:W1:Y:S02]  /*2d00*/  SYNCS.PHASECHK.TRANS64 P0, [UR5+0xa0], R2 ;  /* 0x0000a002ff0075a7 */ /* 0x000e640008001005 */
[----:B-1----:R-:W-:Y:S05]  /*2d10*/  @P0 BRA `(.L_x_53) ;  /* 0x0000000000080947 */ /* 0x002fea0003800000 */
[----:B------:R-:W1:Y:S02]  /*2d20*/  SYNCS.PHASECHK.TRANS64.TRYWAIT P0, [UR5+0xa0], R2 ;  /* 0x0000a002ff0075a7 */ /* 0x000e640008001105 */
[----:B-1----:R-:W-:Y:S05]  /*2d30*/  @!P0 BRA `(.L_x_54) ;  /* 0x0000004c00d48947 */ /* 0x002fea0003800000 */
.L_x_53:
[----:B------:R-:W-:-:S04]  /*2d40*/  UIADD3 UR4, UPT, UPT, UR6, 0x1, URZ ;  /* 0x0000000106047890 */ /* 0x000fc8000fffe0ff */
[----:B------:R-:W-:-:S04]  /*2d50*/  UISETP.NE.AND UP0, UPT, UR4, 0x2, UPT ;  /* 0x000000020400788c */ /* 0x000fc8000bf05270 */
[----:B------:R-:W-:Y:S02]  /*2d60*/  USEL UR7, URZ, 0x1, UP0 ;  /* 0x00000001ff077887 */ /* 0x000fe40008000000 */
[----:B------:R-:W-:-:S04]  /*2d70*/  USEL UR4, UR4, URZ, UP0 ;  /* 0x000000ff04047287 */ /* 0x000fc80008000000 */
[----:B------:R-:W-:Y:S01]  /*2d80*/  ULEA UR4, UR4, UR37, 0x3 ;  /* 0x0000002504047291 */ /* 0x000fe2000f8e18ff */
[----:B-1----:R-:W-:-:S04]  /*2d90*/  LOP3.LUT R2, R12, UR7, RZ, 0x3c, !PT ;  /* 0x000000070c027c12 */ /* 0x002fc8000f8e3cff */
[----:B------:R-:W-:-:S04]  /*2da0*/  SHF.L.U32 R0, R2, 0x1f, RZ ;  /* 0x0000001f02007819 */ /* 0x000fc800000006ff */
[----:B------:R-:W1:Y:S02]  /*2db0*/  SYNCS.PHASECHK.TRANS64 P0, [UR4+0xa0], R0 ;  /* 0x0000a000ff0075a7 */ /* 0x000e640008001004 */
[----:B-1----:R-:W-:Y:S05]  /*2dc0*/  @P0 EXIT ;  /* 0x000000000000094d */ /* 0x002fea0003800000 */
[----:B------:R-:W-:Y:S02]  /*2dd0*/  SHF.L.U32 R2, R2, 0x1f, RZ ;  /* 0x0000001f02027819 */ /* 0x000fe400000006ff */
[----:B------:R-:W-:-:S07]  /*2de0*/  MOV R0, UR4 ;  /* 0x0000000400007c02 */ /* 0x000fce0008000f00 */
.L_x_55:
[----:B-1----:R1:W2:Y:S02]  /*2df0*/  SYNCS.PHASECHK.TRANS64.TRYWAIT P0, [R0+URZ+0xa0], R2 ;  /* 0x0000a002000075a7 */ /* 0x0022a400080011ff */
[----:B--2---:R-:W-:Y:S05]  /*2e00*/  @!P0 NANOSLEEP.SYNCS 0x989680 ;  /* 0x009896800000895d */ /* 0x004fea0003900000 */
[----:B------:R-:W2:Y:S02]  /*2e10*/  @!P0 SYNCS.PHASECHK.TRANS64 P0, [R0+URZ+0xa0], R2 ;  /* 0x0000a002000085a7 */ /* 0x000ea400080010ff */
[----:B--2---:R-:W-:Y:S05]  /*2e20*/  @P0 EXIT ;  /* 0x000000000000094d */ /* 0x004fea0003800000 */
[----:B------:R-:W-:Y:S05]  /*2e30*/  BRA `(.L_x_55) ;  /* 0xfffffffc00ec7947 */ /* 0x000fea000383ffff */
.L_x_48:
[----:B------:R-:W-:Y:S05]  /*2e40*/  BRA.U UP4, `(.L_x_56) ;  /* 0x0000001104d87547 */ /* 0x000fea000b800000 */
[----:B------:R-:W-:Y:S01]  /*2e50*/  UMOV UR6, 0x40 ;  /* 0x0000004000067882 */ /* 0x000fe20000000000 */
[----:B------:R-:W-:Y:S01]  /*2e60*/  NOP ;  /* 0x0000000000007918 */ /* 0x000fe20000000000 */
[----:B------:R-:W-:Y:S01]  /*2e70*/  ULEA UR6, UR37, UR6, 0x18 ;  /* 0x0000000625067291 */ /* 0x000fe2000f8ec0ff */
[----:B------:R-:W-:Y:S02]  /*2e80*/  UMOV UR7, 0x400 ;  /* 0x0000040000077882 */ /* 0x000fe40000000000 */
[----:B------:R-:W-:-:S06]  /*2e90*/  ULEA UR37, UR37, UR7, 0x18 ;  /* 0x0000000725257291 */ /* 0x000fcc000f8ec0ff */
[----:B------:R-:W1:Y:S02]  /*2ea0*/  LDS.U8 R2, [UR6+0x1c] ;  /* 0x00001c06ff027984 */ /* 0x000e640008000000 */
[----:B-1----:R-:W-:-:S13]  /*2eb0*/  ISETP.NE.AND P0, PT, R2, RZ, PT ;  /* 0x000000ff0200720c */ /* 0x002fda0003f05270 */
[----:B------:R-:W-:Y:S05]  /*2ec0*/  @P0 BRA `(.L_x_57) ;  /* 0x0000000400080947 */ /* 0x000fea0003800000 */
[----:B------:R-:W-:Y:S02]  /*2ed0*/  UISETP.NE.U32.AND UP0, UPT, UR5, 0x1, UPT ;  /* 0x000000010500788c */ /* 0x000fe4000bf05070 */
[----:B------:R-:W-:-:S07]  /*2ee0*/  UIADD3 UR8, UPT, UPT, UR6, 0x8, URZ ;  /* 0x0000000806087890 */ /* 0x000fce000fffe0ff */
[----:B------:R-:W-:Y:S05]  /*2ef0*/  BRA.U !UP0, `(.L_x_58) ;  /* 0x00000001089c7547 */ /* 0x000fea000b800000 */
[----:B------:R-:W-:Y:S01]  /*2f00*/  ELECT P0, URZ, PT ;  /* 0x0000000000ff782f */ /* 0x000fe20003800000 */
[----:B------:R-:W-:-:S12]  /*2f10*/  BSSY B0, `(.L_x_58) ;  /* 0x0000025000007945 */ /* 0x000fd80003800000 */
[----:B------:R-:W-:Y:S05]  /*2f20*/  @!P0 BRA `(.L_x_59) ;  /* 0x00000000008c8947 */ /* 0x000fea0003800000 */
[----:B------:R-:W-:-:S05]  /*2f30*/  UMOV UR7, 0x10 ;  /* 0x0000001000077882 */ /* 0x000fca0000000000 */
[----:B------:R-:W-:Y:S04]  /*2f40*/  DEPBAR.LE SB1, 0x36 ;  /* 0x00009d800000791a */ /* 0x000fe80000000000 */
[----:B------:R-:W1:Y:S02]  /*2f50*/  UTCATOMSWS.2CTA.FIND_AND_SET.ALIGN UP1, UR7, UR7 ;  /* 0x00000007000775e3 */ /* 0x000e640008220800 */
[----:B-1----:R-:W-:Y:S01]  /*2f60*/  MOV R10, UR7 ;  /* 0x00000007000a7c02 */ /* 0x002fe20008000f00 */
[----:B------:R-:W-:Y:S06]  /*2f70*/  BRA.U UP1, `(.L_x_60) ;  /* 0x0000000101187547 */ /* 0x000fec000b800000 */
.L_x_61:
[----:B------:R-:W-:Y:S05]  /*2f80*/  NANOSLEEP 0x64 ;  /* 0x000000640000795d */ /* 0x000fea0003800000 */
[----:B------:R-:W-:-:S05]  /*2f90*/  UMOV UR7, 0x10 ;  /* 0x0000001000077882 */ /* 0x000fca0000000000 */
[----:B------:R-:W-:Y:S04]  /*2fa0*/  DEPBAR.LE SB1, 0x36 ;  /* 0x00009d800000791a */ /* 0x000fe80000000000 */
[----:B------:R-:W1:Y:S02]  /*2fb0*/  UTCATOMSWS.2CTA.FIND_AND_SET.ALIGN UP1, UR7, UR7 ;  /* 0x00000007000775e3 */ /* 0x000e640008220800 */
[----:B-1----:R-:W-:Y:S01]  /*2fc0*/  MOV R10, UR7 ;  /* 0x00000007000a7c02 */ /* 0x002fe20008000f00 */
[----:B------:R-:W-:Y:S05]  /*2fd0*/  BRA.U !UP1, `(.L_x_61) ;  /* 0xfffffffd09e87547 */ /* 0x000fea000b83ffff */
.L_x_60:
[----:B------:R-:W1:Y:S01]  /*2fe0*/  LDS R5, [UR6+0x10] ;  /* 0x00001006ff057984 */ /* 0x000e620008000800 */
[----:B------:R-:W-:Y:S01]  /*2ff0*/  IMAD.U32 R3, RZ, RZ, UR37 ;  /* 0x00000025ff037e24 */ /* 0x000fe2000f8e00ff */
[----:B------:R-:W-:-:S03]  /*3000*/  MOV R2, UR4 ;  /* 0x0000000400027c02 */ /* 0x000fc60008000f00 */
[----:B------:R-:W-:Y:S01]  /*3010*/  VIADD R3, R3, 0x140 ;  /* 0x0000014003037836 */ /* 0x000fe20000000000 */
[----:B-1----:R-:W-:-:S04]  /*3020*/  SHF.L.U32 R5, R5, 0x1f, RZ ;  /* 0x0000001f05057819 */ /* 0x002fc800000006ff */
[----:B------:R-:W1:Y:S02]  /*3030*/  SYNCS.PHASECHK.TRANS64.TRYWAIT P0, [UR6+0x8], R5 ;  /* 0x00000805ff0075a7 */ /* 0x000e640008001106 */
[----:B-1----:R-:W-:Y:S05]  /*3040*/  @P0 BRA `(.L_x_62) ;  /* 0x0000000000080947 */ /* 0x002fea0003800000 */
[----:B------:R-:W1:Y:S02]  /*3050*/  SYNCS.PHASECHK.TRANS64.TRYWAIT P0, [UR6+0x8], R5 ;  /* 0x00000805ff0075a7 */ /* 0x000e640008001106 */
[----:B-1----:R-:W-:Y:S05]  /*3060*/  @!P0 BRA `(.L_x_63) ;  /* 0x0000004c00208947 */ /* 0x002fea0003800000 */
.L_x_62:
[----:B-1----:R-:W-:Y:S01]  /*3070*/  HFMA2 R4, -RZ, RZ, 0, 5.9604644775390625e-08 ;  /* 0x00000001ff047431 */ /* 0x002fe200000001ff */
[----:B------:R-:W-:Y:S01]  /*3080*/  UPRMT UR7, UR4, 0x654, UR8 ;  /* 0x0000065404077896 */ /* 0x000fe20008000008 */
[----:B------:R-:W-:Y:S01]  /*3090*/  IMAD.MOV.U32 R7, RZ, RZ, 0xffff ;  /* 0x0000ffffff077424 */ /* 0x000fe200078e00ff */
[----:B------:R-:W-:Y:S01]  /*30a0*/  PRMT R2, R2, 0x654, R3 ;  /* 0x0000065402027816 */ /* 0x000fe20000000003 */
[----:B------:R-:W-:Y:S02]  /*30b0*/  IMAD.MOV.U32 R5, RZ, RZ, 0x4 ;  /* 0x00000004ff057424 */ /* 0x000fe400078e00ff */
[----:B------:R-:W-:Y:S01]  /*30c0*/  IMAD.SHL.U32 R9, R10, 0x20, RZ ;  /* 0x000000200a097824 */ /* 0x000fe200078e00ff */
[----:B------:R-:W-:Y:S02]  /*30d0*/  MOV R3, UR7 ;  /* 0x0000000700037c02 */ /* 0x000fe40008000f00 */
[-C--:B------:R-:W-:Y:S01]  /*30e0*/  SHF.L.U32 R7, R7, R10.reuse, RZ ;  /* 0x0000000a07077219 */ /* 0x080fe200000006ff */
[----:B------:R1:W-:Y:S01]  /*30f0*/  SYNCS.ARRIVE.TRANS64.RED RZ, [UR7], R5 ;  /* 0x00000005ffff79a7 */ /* 0x0003e20008000407 */
[----:B------:R-:W-:Y:S01]  /*3100*/  SHF.L.U32 R6, R4, R10, RZ ;  /* 0x0000000a04067219 */ /* 0x000fe200000006ff */
[----:B------:R1:W-:Y:S04]  /*3110*/  STS [UR37+0x140], R9 ;  /* 0x00014009ff007988 */ /* 0x0003e80008000825 */
[----:B------:R1:W-:Y:S04]  /*3120*/  STAS [R2.64], R10 ;  /* 0x0000000a02007dbd */ /* 0x0003e8000c0008ff */
[----:B------:R1:W-:Y:S04]  /*3130*/  ATOMS.OR RZ, [UR6+0x14], R7 ;  /* 0x00001407ffff798c */ /* 0x0003e8000b000006 */
[----:B------:R1:W-:Y:S04]  /*3140*/  ATOMS.OR RZ, [UR6+0x18], R6 ;  /* 0x00001806ffff798c */ /* 0x0003e8000b000006 */
[----:B------:R1:W-:Y:S02]  /*3150*/  ATOMS.XOR RZ, [UR6+0x10], R4 ;  /* 0x00001004ffff798c */ /* 0x0003e4000b800006 */
.L_x_59:
[----:B------:R-:W-:Y:S05]  /*3160*/  BSYNC B0 ;  /* 0x0000000000007941 */ /* 0x000fea0003800000 */
.L_x_58:
[----:B------:R-:W-:Y:S05]  /*3170*/  BRA.U UP0, `(.L_x_64) ;  /* 0x00000001006c7547 */ /* 0x000fea000b800000 */
[----:B------:R-:W-:-:S03]  /*3180*/  UMOV UR7, 0xffffffff ;  /* 0xffffffff00077882 */ /* 0x000fc60000000000 */
[----:B------:R-:W-:Y:S05]  /*3190*/  BRA.DIV UR7, `(.L_x_65) ;  /* 0x0000004a07ec7947 */ /* 0x000fea000b800000 */
[----:B------:R-:W-:-:S13]  /*31a0*/  ELECT P6, URZ, PT ;  /* 0x0000000000ff782f */ /* 0x000fda00038c0000 */
.L_x_153:
[----:B------:R-:W-:Y:S05]  /*31b0*/  @!P6 BRA `(.L_x_64) ;  /* 0x00000000005ce947 */ /* 0x000fea0003800000 */
[----:B-1----:R-:W1:Y:S02]  /*31c0*/  LDS R3, [UR6+0x10] ;  /* 0x00001006ff037984 */ /* 0x002e640008000800 */
[----:B-1----:R-:W-:-:S04]  /*31d0*/  SHF.L.U32 R3, R3, 0x1f, RZ ;  /* 0x0000001f03037819 */ /* 0x002fc800000006ff */
[----:B------:R-:W1:Y:S02]  /*31e0*/  SYNCS.PHASECHK.TRANS64.TRYWAIT P0, [UR6+0x8], R3 ;  /* 0x00000803ff0075a7 */ /* 0x000e640008001106 */
[----:B-1----:R-:W-:Y:S05]  /*31f0*/  @P0 BRA `(.L_x_66) ;  /* 0x0000000000080947 */ /* 0x002fea0003800000 */
[----:B------:R-:W1:Y:S02]  /*3200*/  SYNCS.PHASECHK.TRANS64.TRYWAIT P0, [UR6+0x8], R3 ;  /* 0x00000803ff0075a7 */ /* 0x000e640008001106 */
[----:B-1----:R-:W-:Y:S05]  /*3210*/  @!P0 BRA `(.L_x_67) ;  /* 0x0000004800ec8947 */ /* 0x002fea0003800000 */
.L_x_66:
[----:B------:R-:W2:Y:S01]  /*3220*/  LDS R5, [UR37+0x140] ;  /* 0x00014025ff057984 */ /* 0x000ea20008000800 */
[----:B-1----:R-:W-:Y:S02]  /*3230*/  HFMA2 R2, -RZ, RZ, 0, 5.9604644775390625e-08 ;  /* 0x00000001ff027431 */ /* 0x002fe400000001ff */
[----:B------:R-:W-:Y:S01]  /*3240*/  IMAD.MOV.U32 R3, RZ, RZ, 0xffff ;  /* 0x0000ffffff037424 */ /* 0x000fe200078e00ff */
[----:B------:R-:W-:Y:S01]  /*3250*/  UPRMT UR7, UR4, 0x654, UR8 ;  /* 0x0000065404077896 */ /* 0x000fe20008000008 */
[----:B--2---:R-:W-:-:S03]  /*3260*/  IMAD.SHL.U32 R4, R5, 0x20, RZ ;  /* 0x0000002005047824 */ /* 0x004fc600078e00ff */
[-C--:B------:R-:W-:Y:S02]  /*3270*/  SHF.L.U32 R3, R3, R5.reuse, RZ ;  /* 0x0000000503037219 */ /* 0x080fe400000006ff */
[----:B------:R-:W-:Y:S01]  /*3280*/  SHF.L.U32 R5, R2, R5, RZ ;  /* 0x0000000502057219 */ /* 0x000fe200000006ff */
[----:B------:R2:W-:Y:S04]  /*3290*/  STS [UR37+0x140], R4 ;  /* 0x00014004ff007988 */ /* 0x0005e80008000825 */
[----:B------:R2:W-:Y:S04]  /*32a0*/  ATOMS.OR RZ, [UR6+0x14], R3 ;  /* 0x00001403ffff798c */ /* 0x0005e8000b000006 */
[----:B------:R2:W-:Y:S01]  /*32b0*/  ATOMS.OR RZ, [UR6+0x18], R5 ;  /* 0x00001805ffff798c */ /* 0x0005e2000b000006 */
[----:B------:R-:W-:Y:S03]  /*32c0*/  SYNCS.ARRIVE.TRANS64.RED.A1T0 RZ, [UR7], RZ ;  /* 0x000000ffffff79a7 */ /* 0x000fe60008100407 */
[----:B------:R2:W-:Y:S01]  /*32d0*/  ATOMS.XOR RZ, [UR6+0x10], R2 ;  /* 0x00001002ffff798c */ /* 0x0005e2000b800006 */
[----:B------:R-:W-:Y:S05]  /*32e0*/  BRA `(.L_x_64) ;  /* 0x0000000000107947 */ /* 0x000fea0003800000 */
.L_x_57:
[----:B------:R-:W-:-:S05]  /*32f0*/  MOV R2, 0xffffffff ;  /* 0xffffffff00027802 */ /* 0x000fca0000000f00 */
[----:B------:R1:W-:Y:S02]  /*3300*/  STS [UR37+0x140], R2 ;  /* 0x00014002ff007988 */ /* 0x0003e40008000825 */
[----:B-1----:R-:W-:Y:S02]  /*3310*/  MOV R2, 0x3330 ;  /* 0x0000333000027802 */ /* 0x002fe40000000f00 */
[----:B-----5:R-:W-:Y:S05]  /*3320*/  CALL.REL.NOINC `($__internal_1_$__cuda_sm10x_tcgen05_guardrail_trap_phase_invalid_during_alloc) ;  /* 0x00000050004c7944 */ /* 0x020fea0003c00000 */
.L_x_64:
[----:B------:R-:W-:Y:S05]  /*3330*/  WARPSYNC.ALL ;  /* 0x0000000000007948 */ /* 0x000fea0003800000 */
[----:B------:R-:W3:Y:S01]  /*3340*/  S2UR UR7, SR_CgaCtaId ;  /* 0x00000000000779c3 */ /* 0x000ee20000008800 */
[----:B------:R-:W-:Y:S01]  /*3350*/  UMOV UR6, 0x400 ;  /* 0x0000040000067882 */ /* 0x000fe20000000000 */
[----:B------:R-:W-:-:S06]  /*3360*/  NOP ;  /* 0x0000000000007918 */ /* 0x000fcc0000000000 */
[----:B------:R-:W-:Y:S06]  /*3370*/  BAR.ARV 0x6, 0xa0 ;  /* 0x0182800000007b1d */ /* 0x000fec0000002000 */
[----:B------:R-:W4:Y:S01]  /*3380*/  LDCU UR8, c[0x0][0x38c] ;  /* 0x00007180ff0877ac */ /* 0x000f220008000800 */
[----:B------:R-:W-:Y:S01]  /*3390*/  LOP3.LUT R0, R0, 0xffff, RZ, 0xc0, !PT ;  /* 0x0000ffff00007812 */ /* 0x000fe200078ec0ff */
[----:B-1----:R-:W-:Y:S01]  /*33a0*/  IMAD.MOV.U32 R9, RZ, RZ, 0x1 ;  /* 0x00000001ff097424 */ /* 0x002fe200078e00ff */
[----:B------:R-:W-:Y:S01]  /*33b0*/  LOP3.LUT R8, R8, 0xffff, RZ, 0xc0, !PT ;  /* 0x0000ffff08087812 */ /* 0x000fe200078ec0ff */
[----:B------:R-:W-:Y:S01]  /*33c0*/  UMOV UR19, URZ ;  /* 0x000000ff00137c82 */ /* 0x000fe20008000000 */
[----:B------:R-:W-:Y:S01]  /*33d0*/  R2UR UR11, R0 ;  /* 0x00000000000b72ca */ /* 0x000fe200000e0000 */
[----:B------:R-:W-:Y:S01]  /*33e0*/  UMOV UR18, URZ ;  /* 0x000000ff00127c82 */ /* 0x000fe20008000000 */
[----:B------:R-:W-:Y:S01]  /*33f0*/  R2UR UR12, R8 ;  /* 0x00000000080c72ca */ /* 0x000fe200000e0000 */
[----:B------:R-:W-:Y:S01]  /*3400*/  IMAD.MOV.U32 R8, RZ, RZ, RZ ;  /* 0x000000ffff087224 */ /* 0x000fe200078e00ff */
[----:B------:R-:W-:Y:S01]  /*3410*/  UMOV UR17, URZ ;  /* 0x000000ff00117c82 */ /* 0x000fe20008000000 */
[----:B---3--:R-:W-:-:S02]  /*3420*/  ULEA UR7, UR7, UR6, 0x18 ;  /* 0x0000000607077291 */ /* 0x008fc4000f8ec0ff */
[----:B------:R-:W-:Y:S02]  /*3430*/  UISETP.NE.AND UP2, UPT, UR5, URZ, UPT ;  /* 0x000000ff0500728c */ /* 0x000fe4000bf45270 */
[----:B------:R-:W-:Y:S02]  /*3440*/  UIADD3 UR13, UPT, UPT, UR7, 0x6400, URZ ;  /* 0x00006400070d7890 */ /* 0x000fe4000fffe0ff */
[----:B------:R-:W-:Y:S02]  /*3450*/  UIADD3 UR14, UPT, UPT, UR7, 0x10400, URZ ;  /* 0x00010400070e7890 */ /* 0x000fe4000fffe0ff */
[----:B----4-:R-:W-:Y:S01]  /*3460*/  UIADD3 UR8, UPT, UPT, UR8, 0x1f, URZ ;  /* 0x0000001f08087890 */ /* 0x010fe2000fffe0ff */
[----:B--2---:R-:W1:Y:S01]  /*3470*/  LDS R2, [UR7+0x140] ;  /* 0x00014007ff027984 */ /* 0x004e620008000800 */
[----:B------:R-:W-:Y:S02]  /*3480*/  USHF.R.U32.HI UR13, URZ, 0x4, UR13 ;  /* 0x00000004ff0d7899 */ /* 0x000fe4000801160d */
[----:B------:R-:W-:-:S02]  /*3490*/  USHF.R.S32.HI UR6, URZ, 0x1f, UR8 ;  /* 0x0000001fff067899 */ /* 0x000fc40008011408 */
[----:B------:R-:W-:Y:S02]  /*34a0*/  USHF.R.U32.HI UR14, URZ, 0x4, UR14 ;  /* 0x00000004ff0e7899 */ /* 0x000fe4000801160e */
[----:B------:R-:W-:Y:S02]  /*34b0*/  ULEA.HI UR6, UR6, UR8, URZ, 0x5 ;  /* 0x0000000806067291 */ /* 0x000fe4000f8f28ff */
[----:B------:R-:W-:Y:S02]  /*34c0*/  ULOP3.LUT UR13, UR13, 0x3fff, URZ, 0xc0, !UPT ;  /* 0x00003fff0d0d7892 */ /* 0x000fe4000f8ec0ff */
[----:B------:R-:W-:Y:S02]  /*34d0*/  USHF.R.S32.HI UR6, URZ, 0x5, UR6 ;  /* 0x00000005ff067899 */ /* 0x000fe40008011406 */
[----:B------:R-:W-:Y:S02]  /*34e0*/  ULOP3.LUT UR14, UR14, 0x3fff, URZ, 0xc0, !UPT ;  /* 0x00003fff0e0e7892 */ /* 0x000fe4000f8ec0ff */
[----:B------:R-:W-:Y:S01]  /*34f0*/  UISETP.LT.AND UP0, UPT, UR6, 0x1, UPT ;  /* 0x000000010600788c */ /* 0x000fe2000bf01270 */
[----:B------:R-:W-:Y:S01]  /*3500*/  UMOV UR28, 0x0 ;  /* 0x00000000001c7882 */ /* 0x000fe20000000000 */
[----:B------:R-:W-:Y:S01]  /*3510*/  UMOV UR29, 0x8100910 ;  /* 0x08100910001d7882 */ /* 0x000fe20000000000 */
[----:B------:R-:W-:-:S02]  /*3520*/  ULOP3.LUT UR13, UR13, 0x10000, URZ, 0xfc, !UPT ;  /* 0x000100000d0d7892 */ /* 0x000fc4000f8efcff */
[----:B------:R-:W-:Y:S02]  /*3530*/  ULOP3.LUT UR14, UR14, 0x10000, URZ, 0xfc, !UPT ;  /* 0x000100000e0e7892 */ /* 0x000fe4000f8efcff */
[----:B------:R-:W-:Y:S01]  /*3540*/  USEL UR20, UR6, 0x1, !UP0 ;  /* 0x0000000106147887 */ /* 0x000fe2000c000000 */
[----:B------:R-:W-:Y:S01]  /*3550*/  UMOV UR26, 0x0 ;  /* 0x00000000001a7882 */ /* 0x000fe20000000000 */
[----:B------:R-:W-:Y:S01]  /*3560*/  UMOV UR27, 0x8100910 ;  /* 0x08100910001b7882 */ /* 0x000fe20000000000 */
[----:B------:R-:W-:Y:S01]  /*3570*/  UMOV UR24, 0x0 ;  /* 0x0000000000187882 */ /* 0x000fe20000000000 */
[----:B------:R-:W-:Y:S01]  /*3580*/  UMOV UR25, 0x8100910 ;  /* 0x0810091000197882 */ /* 0x000fe20000000000 */
[----:B------:R-:W-:Y:S01]  /*3590*/  UMOV UR22, 0x0 ;  /* 0x0000000000167882 */ /* 0x000fe20000000000 */
[----:B------:R-:W-:Y:S01]  /*35a0*/  UMOV UR23, 0x8100910 ;  /* 0x0810091000177882 */ /* 0x000fe20000000000 */
[----:B-1----:R-:W-:Y:S02]  /*35b0*/  R2UR UR21, R2 ;  /* 0x00000000021572ca */ /* 0x002fe400000e0000 */
[----:B------:R-:W-:-:S13]  /*35c0*/  CS2R R2, SRZ ;  /* 0x0000000000027805 */ /* 0x000fda000001ff00 */
.L_x_75:
[C---:B------:R-:W-:Y:S02]  /*35d0*/  LEA R0, R8.reuse, UR7, 0x3 ;  /* 0x0000000708007c11 */ /* 0x040fe4000f8e18ff */
[----:B------:R-:W-:Y:S02]  /*35e0*/  SHF.L.U32 R4, R3, 0x1f, RZ ;  /* 0x0000001f03047819 */ /* 0x000fe400000006ff */
[----:B------:R-:W-:Y:S02]  /*35f0*/  LEA R5, R8, UR7, 0x4 ;  /* 0x0000000708057c11 */ /* 0x000fe4000f8e20ff */
[----:B------:R-:W1:Y:S02]  /*3600*/  SYNCS.PHASECHK.TRANS64.TRYWAIT P0, [R0+URZ+0x90], R4 ;  /* 0x00009004000075a7 */ /* 0x000e6400080011ff */
[----:B-1-34-:R-:W-:Y:S05]  /*3610*/  @!P0 BRA `(.L_x_68) ;  /* 0x0000004800048947 */ /* 0x01afea0003800000 */
.L_x_154:
[----:B-1----:R-:W1:Y:S01]  /*3620*/  LDS.128 R4, [R5+0x120] ;  /* 0x0001200005047984 */ /* 0x002e620000000c00 */
[----:B------:R-:W-:Y:S02]  /*3630*/  VIADD R0, R0, 0xa0 ;  /* 0x000000a000007836 */ /* 0x000fe40000000000 */
[----:B------:R-:W-:Y:S01]  /*3640*/  VIADD R8, R8, 0x1 ;  /* 0x0000000108087836 */ /* 0x000fe20000000000 */
[----:B------:R-:W-:Y:S01]  /*3650*/  @!PT LDS RZ, [RZ] ;  /* 0x00000000fffff984 */ /* 0x000fe20000000800 */
[----:B------:R-:W-:Y:S01]  /*3660*/  @!PT LDS RZ, [RZ] ;  /* 0x00000000fffff984 */ /* 0x000fe20000000800 */
[----:B------:R-:W-:Y:S01]  /*3670*/  @!PT LDS RZ, [RZ] ;  /* 0x00000000fffff984 */ /* 0x000fe20000000800 */
[----:B------:R-:W-:Y:S01]  /*3680*/  @!PT LDS RZ, [RZ] ;  /* 0x00000000fffff984 */ /* 0x000fe20000000800 */
[----:B------:R2:W-:Y:S06]  /*3690*/  MEMBAR.ALL.CTA ;  /* 0x0000000000007992 */ /* 0x0005ec0000008000 */
[----:B--2---:R-:W2:Y:S01]  /*36a0*/  FENCE.VIEW.ASYNC.S ;  /* 0x00000000000073c6 */ /* 0x004ea20000000000 */
[----:B------:R-:W-:-:S04]  /*36b0*/  PRMT R0, RZ, 0x654, R0 ;  /* 0x00000654ff007816 */ /* 0x000fc80000000000 */
[----:B--2---:R2:W-:Y:S01]  /*36c0*/  SYNCS.ARRIVE.TRANS64.RED.A1T0 RZ, [R0+URZ], RZ ;  /* 0x000000ff00ff79a7 */ /* 0x0045e200081004ff */
[----:B-1----:R-:W-:Y:S01]  /*36d0*/  LOP3.LUT P1, RZ, R6, 0x1, RZ, 0xc0, !PT ;  /* 0x0000000106ff7812 */ /* 0x002fe2000782c0ff */
[----:B--2---:R-:W-:-:S12]  /*36e0*/  BRA.U UP2, `(.L_x_69) ;  /* 0x0000000502087547 */ /* 0x004fd8000b800000 */
[----:B------:R-:W1:Y:S01]  /*36f0*/  LDCU UR8, c[0x0][0x38c] ;  /* 0x00007180ff0877ac */ /* 0x000e620008000800 */
[----:B------:R-:W-:Y:S02]  /*3700*/  PLOP3.LUT P2, PT, PT, PT, PT, 0x80, 0x8 ;  /* 0x000000000008781c */ /* 0x000fe40003f4f070 */
[----:B------:R-:W-:Y:S01]  /*3710*/  SHF.L.U32 R4, R9, 0x1f, RZ ;  /* 0x0000001f09047819 */ /* 0x000fe200000006ff */
[----:B------:R-:W-:Y:S02]  /*3720*/  ULEA UR9, UR19, UR7, 0x3 ;  /* 0x0000000713097291 */ /* 0x000fe4000f8e18ff */
[----:B------:R-:W-:Y:S02]  /*3730*/  ULEA UR10, UR19, UR21, 0x5 ;  /* 0x00000015130a7291 */ /* 0x000fe4000f8e28ff */
[----:B-1----:R-:W-:-:S06]  /*3740*/  UISETP.GE.AND UP0, UPT, UR8, 0x1, UPT ;  /* 0x000000010800788c */ /* 0x002fcc000bf06270 */
[----:B------:R-:W-:-:S05]  /*3750*/  PLOP3.LUT P0, PT, PT, PT, UP0, 0x80, 0x8 ;  /* 0x000000000008781c */ /* 0x000fca0003f0f008 */
[----:B------:R-:W-:-:S08]  /*3760*/  @UP0 ULEA UR8, UR18, UR7, 0x3 ;  /* 0x0000000712080291 */ /* 0x000fd0000f8e18ff */
[----:B------:R-:W-:-:S04]  /*3770*/  @P0 SHF.L.U32 R0, R2, 0x1f, RZ ;  /* 0x0000001f02000819 */ /* 0x000fc800000006ff */
[----:B------:R1:W2:Y:S01]  /*3780*/  @P0 SYNCS.PHASECHK.TRANS64.TRYWAIT P2, [UR8], R0 ;  /* 0x00000000ff0005a7 */ /* 0x0002a20008041108 */
[----:B------:R-:W3:Y:S02]  /*3790*/  SYNCS.PHASECHK.TRANS64.TRYWAIT P0, [UR9+0xd0], R4 ;  /* 0x0000d004ff0075a7 */ /* 0x000ee40008001109 */
[----:B-123--:R-:W-:Y:S05]  /*37a0*/  @!P0 BRA `(.L_x_70) ;  /* 0x0000004400b48947 */ /* 0x00efea0003800000 */
.L_x_156:
[----:B------:R-:W-:Y:S01]  /*37b0*/  UMOV UR16, UR17 ;  /* 0x0000001100107c82 */ /* 0x000fe20008000000 */
[----:B------:R-:W-:Y:S05]  /*37c0*/  BRA.U !UP0, `(.L_x_71) ;  /* 0x0000000108c07547 */ /* 0x000fea000b800000 */
[----:B------:R-:W-:Y:S02]  /*37d0*/  UIADD3 UR16, UPT, UPT, UR20, UR17, URZ ;  /* 0x0000001114107290 */ /* 0x000fe4000fffe0ff */
[----:B------:R-:W-:Y:S01]  /*37e0*/  UPLOP3.LUT UP3, UPT, UPT, UPT, UPT, 0x40, 0x4 ;  /* 0x000000000004789c */ /* 0x000fe20003f6e870 */
[----:B------:R-:W-:Y:S01]  /*37f0*/  UMOV UR15, UR6 ;  /* 0x00000006000f7c82 */ /* 0x000fe20008000000 */
[----:B------:R-:W-:-:S09]  /*3800*/  UMOV UR46, UR18 ;  /* 0x00000012002e7c82 */ /* 0x000fd20008000000 */
.L_x_74:
[----:B--2---:R-:W-:Y:S01]  /*3810*/  ULEA UR8, UR46, UR7, 0x3 ;  /* 0x000000072e087291 */ /* 0x004fe2000f8e18ff */
[----:B---3--:R-:W-:Y:S11]  /*3820*/  @P2 BRA `(.L_x_72) ;  /* 0x00000000000c2947 */ /* 0x008ff60003800000 */
[----:B-1----:R-:W-:Y:S04]  /*3830*/  SHF.L.U32 R4, R2, 0x1f, RZ ;  /* 0x0000001f02047819 */ /* 0x002fe800000006ff */
[----:B------:R-:W1:Y:S02]  /*3840*/  SYNCS.PHASECHK.TRANS64.TRYWAIT P0, [UR8], R4 ;  /* 0x00000004ff0075a7 */ /* 0x000e640008001108 */
[----:B-1----:R-:W-:Y:S05]  /*3850*/  @!P0 BRA `(.L_x_73) ;  /* 0x0000004400a08947 */ /* 0x002fea0003800000 */
.L_x_72:
[----:B------:R-:W-:Y:S01]  /*3860*/  UISETP.NE.AND UP0, UPT, UR15, 0x1, UPT ;  /* 0x000000010f00788c */ /* 0x000fe2000bf05270 */
[----:B------:R-:W-:Y:S01]  /*3870*/  PLOP3.LUT P2, PT, PT, PT, PT, 0x80, 0x8 ;  /* 0x000000000008781c */ /* 0x000fe20003f4f070 */
[----:B------:R-:W-:Y:S02]  /*3880*/  UIADD3 UR18, UPT, UPT, UR46, 0x1, URZ ;  /* 0x000000012e127890 */ /* 0x000fe4000fffe0ff */
[----:B------:R-:W-:Y:S02]  /*3890*/  ULEA UR32, UR46, UR14, 0x8 ;  /* 0x0000000e2e207291 */ /* 0x000fe4000f8e40ff */
[----:B------:R-:W-:Y:S01]  /*38a0*/  UISETP.NE.AND UP1, UPT, UR18, 0x5, UPT ;  /* 0x000000051200788c */ /* 0x000fe2000bf25270 */
[----:B------:R-:W-:Y:S01]  /*38b0*/  PLOP3.LUT P0, PT, PT, PT, UP0, 0x80, 0x8 ;  /* 0x000000000008781c */ /* 0x000fe20003f0f008 */
[----:B------:R-:W-:Y:S02]  /*38c0*/  UIADD3 UR44, UPT, UPT, UR32, 0x2, URZ ;  /* 0x00000002202c7890 */ /* 0x000fe4000fffe0ff */
[----:B------:R-:W-:Y:S02]  /*38d0*/  USEL UR31, URZ, 0x1, UP1 ;  /* 0x00000001ff1f7887 */ /* 0x000fe40008800000 */
[----:B------:R-:W-:Y:S02]  /*38e0*/  USEL UR18, UR18, URZ, UP1 ;  /* 0x000000ff12127287 */ /* 0x000fe40008800000 */
[----:B------:R-:W-:Y:S02]  /*38f0*/  UIADD3 UR40, UPT, UPT, UR32, 0x4, URZ ;  /* 0x0000000420287890 */ /* 0x000fe4000fffe0ff */
[----:B------:R-:W-:Y:S01]  /*3900*/  @UP0 ULEA UR30, UR18, UR7, 0x3 ;  /* 0x00000007121e0291 */ /* 0x000fe2000f8e18ff */
[----:B------:R-:W-:Y:S01]  /*3910*/  LOP3.LUT R2, R2, UR31, RZ, 0x3c, !PT ;  /* 0x0000001f02027c12 */ /* 0x000fe2000f8e3cff */
[----:B------:R-:W-:Y:S02]  /*3920*/  UIADD3 UR36, UPT, UPT, UR32, 0x6, URZ ;  /* 0x0000000620247890 */ /* 0x000fe4000fffe0ff */
[----:B------:R-:W-:Y:S01]  /*3930*/  UIADD3 UR8, UPT, UPT, UR8, 0x28, URZ ;  /* 0x0000002808087890 */ /* 0x000fe2000fffe0ff */
[----:B-1----:R-:W-:Y:S01]  /*3940*/  @P0 SHF.L.U32 R0, R2, 0x1f, RZ ;  /* 0x0000001f02000819 */ /* 0x002fe200000006ff */
[----:B------:R-:W-:Y:S02]  /*3950*/  UIADD3 UR17, UPT, UPT, UR17, 0x1, URZ ;  /* 0x0000000111117890 */ /* 0x000fe4000fffe0ff */
[----:B------:R-:W-:Y:S01]  /*3960*/  UIADD3 UR15, UPT, UPT, UR15, -0x1, URZ ;  /* 0xffffffff0f0f7890 */ /* 0x000fe2000fffe0ff */
[----:B------:R2:W3:Y:S01]  /*3970*/  @P0 SYNCS.PHASECHK.TRANS64.TRYWAIT P2, [UR30], R0 ;  /* 0x00000000ff0005a7 */ /* 0x0004e2000804111e */
[----:B------:R-:W-:Y:S02]  /*3980*/  ULEA UR30, UR46, UR13, 0x9 ;  /* 0x0000000d2e1e7291 */ /* 0x000fe4000f8e48ff */
[----:B------:R-:W-:Y:S02]  /*3990*/  UISETP.NE.AND UP0, UPT, UR17, UR16, UPT ;  /* 0x000000101100728c */ /* 0x000fe4000bf05270 */
[----:B------:R-:W-:Y:S02]  /*39a0*/  UIADD3 UR42, UPT, UPT, UR30, 0x2, URZ ;  /* 0x000000021e2a7890 */ /* 0x000fe4000fffe0ff */
[----:B------:R-:W-:Y:S02]  /*39b0*/  UIADD3 UR38, UPT, UPT, UR30, 0x4, URZ ;  /* 0x000000041e267890 */ /* 0x000fe4000fffe0ff */
[----:B------:R-:W-:Y:S01]  /*39c0*/  UIADD3 UR34, UPT, UPT, UR30, 0x6, URZ ;  /* 0x000000061e227890 */ /* 0x000fe2000fffe0ff */
[----:B------:R-:W-:Y:S01]  /*39d0*/  UMOV UR33, 0x40004040 ;  /* 0x4000404000217882 */ /* 0x000fe20000000000 */
[----:B------:R-:W-:Y:S01]  /*39e0*/  UMOV UR31, 0x40004040 ;  /* 0x40004040001f7882 */ /* 0x000fe20000000000 */
[----:B------:R-:W-:Y:S01]  /*39f0*/  UMOV UR45, 0x40004040 ;  /* 0x40004040002d7882 */ /* 0x000fe20000000000 */
[----:B------:R2:W-:Y:S01]  /*3a00*/  UTCHMMA.2CTA gdesc[UR30], gdesc[UR32], tmem[UR10], tmem[UR28], idesc[UR29], UP3 ;  /* 0x00ff1c201e0075ea */ /* 0x0005e20009a0000a */
[----:B------:R-:W-:Y:S01]  /*3a10*/  UPLOP3.LUT UP3, UPT, UPT, UPT, UPT, 0x80, 0x8 ;  /* 0x000000000008789c */ /* 0x000fe20003f6f070 */
[----:B------:R-:W-:Y:S01]  /*3a20*/  UMOV UR43, 0x40004040 ;  /* 0x40004040002b7882 */ /* 0x000fe20000000000 */
[----:B------:R-:W-:Y:S01]  /*3a30*/  UMOV UR41, 0x40004040 ;  /* 0x4000404000297882 */ /* 0x000fe20000000000 */
[----:B------:R2:W-:Y:S01]  /*3a40*/  UTCHMMA.2CTA gdesc[UR42], gdesc[UR44], tmem[UR10], tmem[UR26], idesc[UR27], UPT ;  /* 0x00ff1a2c2a0075ea */ /* 0x0005e2000ba0000a */
[----:B------:R-:W-:Y:S01]  /*3a50*/  UMOV UR39, 0x40004040 ;  /* 0x4000404000277882 */ /* 0x000fe20000000000 */
[----:B------:R-:W-:Y:S01]  /*3a60*/  UMOV UR37, 0x40004040 ;  /* 0x4000404000257882 */ /* 0x000fe20000000000 */
[----:B------:R-:W-:Y:S01]  /*3a70*/  UMOV UR35, 0x40004040 ;  /* 0x4000404000237882 */ /* 0x000fe20000000000 */
[----:B------:R2:W-:Y:S01]  /*3a80*/  UTCHMMA.2CTA gdesc[UR38], gdesc[UR40], tmem[UR10], tmem[UR24], idesc[UR25], UPT ;  /* 0x00ff1828260075ea */ /* 0x0005e2000ba0000a */
[----:B------:R2:W-:Y:S01]  /*3a90*/  UTCHMMA.2CTA gdesc[UR34], gdesc[UR36], tmem[UR10], tmem[UR22], idesc[UR23], UPT ;  /* 0x00ff1624220075ea */ /* 0x0005e2000ba0000a */
[----:B------:R2:W-:Y:S01]  /*3aa0*/  UTCBAR.2CTA.MULTICAST [UR8], URZ, UR12 ;  /* 0x000000ff080073e9 */ /* 0x0005e2000820080c */
[----:B------:R-:W-:Y:S01]  /*3ab0*/  UMOV UR46, UR18 ;  /* 0x00000012002e7c82 */ /* 0x000fe20008000000 */
[----:B------:R-:W-:Y:S05]  /*3ac0*/  BRA.U UP0, `(.L_x_74) ;  /* 0xfffffffd00507547 */ /* 0x000fea000b83ffff */
.L_x_71:
[----:B------:R-:W-:Y:S01]  /*3ad0*/  UIADD3 UR9, UPT, UPT, UR9, 0xb0, URZ ;  /* 0x000000b009097890 */ /* 0x000fe2000fffe0ff */
[----:B------:R-:W-:-:S08]  /*3ae0*/  UMOV UR17, UR16 ;  /* 0x0000001000117c82 */ /* 0x000fd00008000000 */
[----:B------:R4:W-:Y:S01]  /*3af0*/  UTCBAR.2CTA.MULTICAST [UR9], URZ, UR11 ;  /* 0x000000ff090073e9 */ /* 0x0009e2000820080b */
[----:B------:R-:W-:Y:S02]  /*3b00*/  NOP ;  /* 0x0000000000007918 */ /* 0x000fe40000000000 */
.L_x_69:
[----:B------:R-:W-:Y:S01]  /*3b10*/  UIADD3 UR19, UPT, UPT, UR19, 0x1, URZ ;  /* 0x0000000113137890 */ /* 0x000fe2000fffe0ff */
[----:B------:R-:W-:-:S03]  /*3b20*/  ISETP.NE.AND P0, PT, R8, 0x2, PT ;  /* 0x000000020800780c */ /* 0x000fc60003f05270 */
[----:B------:R-:W-:Y:S01]  /*3b30*/  UISETP.NE.AND UP0, UPT, UR19, 0x4, UPT ;  /* 0x000000041300788c */ /* 0x000fe2000bf05270 */
[----:B-12---:R-:W-:Y:S02]  /*3b40*/  SEL R0, RZ, 0x1, P0 ;  /* 0x00000001ff007807 */ /* 0x006fe40000000000 */
[----:B------:R-:W-:Y:S01]  /*3b50*/  SEL R8, R8, RZ, P0 ;  /* 0x000000ff08087207 */ /* 0x000fe20000000000 */
[----:B------:R-:W-:Y:S01]  /*3b60*/  USEL UR8, URZ, 0x1, UP0 ;  /* 0x00000001ff087887 */ /* 0x000fe20008000000 */
[----:B------:R-:W-:Y:S01]  /*3b70*/  LOP3.LUT R3, R3, R0, RZ, 0x3c, !PT ;  /* 0x0000000003037212 */ /* 0x000fe200078e3cff */
[----:B------:R-:W-:-:S04]  /*3b80*/  USEL UR19, UR19, URZ, UP0 ;  /* 0x000000ff13137287 */ /* 0x000fc80008000000 */
[----:B------:R-:W-:Y:S01]  /*3b90*/  LOP3.LUT R9, R9, UR8, RZ, 0x3c, !PT ;  /* 0x0000000809097c12 */ /* 0x000fe2000f8e3cff */
[----:B------:R-:W-:Y:S07]  /*3ba0*/  @P1 BRA `(.L_x_75) ;  /* 0xfffffff800881947 */ /* 0x000fee000383ffff */
[----:B------:R-:W1:Y:S01]  /*3bb0*/  S2UR UR6, SR_CgaCtaId ;  /* 0x00000000000679c3 */ /* 0x000e620000008800 */
[----:B------:R-:W-:Y:S01]  /*3bc0*/  ELECT P0, URZ, PT ;  /* 0x0000000000ff782f */ /* 0x000fe20003800000 */
[----:B------:R-:W-:Y:S01]  /*3bd0*/  HFMA2 R0, -RZ, RZ, 0, 5.9604644775390625e-08 ;  /* 0x00000001ff007431 */ /* 0x000fe200000001ff */
[----:B------:R-:W-:-:S05]  /*3be0*/  UMOV UR8, 0x40 ;  /* 0x0000004000087882 */ /* 0x000fca0000000000 */
[----:B------:R-:W-:Y:S01]  /*3bf0*/  UVIRTCOUNT.DEALLOC.SMPOOL 0x80 ;  /* 0x000000800000784c */ /* 0x000fe20000000000 */
[----:B------:R-:W-:Y:S02]  /*3c00*/  UISETP.NE.AND UP0, UPT, UR5, URZ, UPT ;  /* 0x000000ff0500728c */ /* 0x000fe4000bf05270 */
[----:B-1----:R-:W-:-:S09]  /*3c10*/  ULEA UR6, UR6, UR8, 0x18 ;  /* 0x0000000806067291 */ /* 0x002fd2000f8ec0ff */
[----:B------:R1:W-:Y:S01]  /*3c20*/  @P0 STS.U8 [UR6+0x1c], R0 ;  /* 0x00001c00ff000988 */ /* 0x0003e20008000006 */
[----:B------:R-:W-:Y:S05]  /*3c30*/  BRA.U UP0, `(.L_x_76) ;  /* 0x0000000100a07547 */ /* 0x000fea000b800000 */
[----:B------:R-:W-:Y:S01]  /*3c40*/  UIADD3 UR5, UPT, UPT, UR7, 0xd0, URZ ;  /* 0x000000d007057890 */ /* 0x000fe2000fffe0ff */
[----:B------:R-:W-:-:S03]  /*3c50*/  SHF.L.U32 R2, R9, 0x1f, RZ ;  /* 0x0000001f09027819 */ /* 0x000fc600000006ff */
[----:B------:R-:W-:-:S09]  /*3c60*/  ULEA UR8, UR19, UR5, 0x3 ;  /* 0x0000000513087291 */ /* 0x000fd2000f8e18ff */
[----:B------:R-:W2:Y:S02]  /*3c70*/  SYNCS.PHASECHK.TRANS64.TRYWAIT P0, [UR8], R2 ;  /* 0x00000002ff0075a7 */ /* 0x000ea40008001108 */
[----:B--2---:R-:W-:Y:S05]  /*3c80*/  @!P0 BRA `(.L_x_77) ;  /* 0x0000004000ac8947 */ /* 0x004fea0003800000 */
.L_x_159:
[----:B----4-:R-:W-:-:S04]  /*3c90*/  UIADD3 UR9, UPT, UPT, UR19, 0x1, URZ ;  /* 0x0000000113097890 */ /* 0x010fc8000fffe0ff */
        /* <DEDUP_REMOVED lines=8> */
.L_x_161:
        /* <DEDUP_REMOVED lines=9> */
.L_x_163:
[----:B------:R-:W-:-:S04]  /*3db0*/  UIADD3 UR9, UPT, UPT, UR9, 0x1, URZ ;  /* 0x0000000109097890 */ /* 0x000fc8000fffe0ff */
[----:B------:R-:W-:-:S04]  /*3dc0*/  UISETP.NE.AND UP1, UPT, UR9, 0x4, UPT ;  /* 0x000000040900788c */ /* 0x000fc8000bf25270 */
[----:B------:R-:W-:Y:S02]  /*3dd0*/  USEL UR8, URZ, 0x1, UP1 ;  /* 0x00000001ff087887 */ /* 0x000fe40008800000 */
[----:B------:R-:W-:-:S04]  /*3de0*/  USEL UR9, UR9, URZ, UP1 ;  /* 0x000000ff09097287 */ /* 0x000fc80008800000 */
[----:B------:R-:W-:Y:S01]  /*3df0*/  ULEA UR9, UR9, UR5, 0x3 ;  /* 0x0000000509097291 */ /* 0x000fe2000f8e18ff */
[----:B------:R-:W-:-:S04]  /*3e00*/  LOP3.LUT R2, R2, UR8, RZ, 0x3c, !PT ;  /* 0x0000000802027c12 */ /* 0x000fc8000f8e3cff */
[----:B------:R-:W-:Y:S01]  /*3e10*/  SHF.L.U32 R2, R2, 0x1f, RZ ;  /* 0x0000001f02027819 */ /* 0x000fe200000006ff */
[----:B-1----:R-:W-:-:S04]  /*3e20*/  IMAD.U32 R0, RZ, RZ, UR9 ;  /* 0x00000009ff007e24 */ /* 0x002fc8000f8e00ff */
[----:B------:R1:W2:Y:S03]  /*3e30*/  SYNCS.PHASECHK.TRANS64.TRYWAIT P0, [R0+URZ], R2 ;  /* 0x00000002000075a7 */ /* 0x0002a600080011ff */
[----:B--2---:R-:W-:Y:S05]  /*3e40*/  @!P0 NANOSLEEP.SYNCS 0x989680 ;  /* 0x009896800000895d */ /* 0x004fea0003900000 */
[----:B------:R-:W2:Y:S02]  /*3e50*/  @!P0 SYNCS.PHASECHK.TRANS64 P0, [R0+URZ], R2 ;  /* 0x00000002000085a7 */ /* 0x000ea400080010ff */
[----:B--2---:R-:W-:Y:S05]  /*3e60*/  @P0 BRA `(.L_x_80) ;  /* 0x0000000000200947 */ /* 0x004fea0003800000 */
.L_x_81:
[----:B--2---:R2:W4:Y:S02]  /*3e70*/  SYNCS.PHASECHK.TRANS64.TRYWAIT P0, [R0+URZ], R2 ;  /* 0x00000002000075a7 */ /* 0x00452400080011ff */
[----:B----4-:R-:W-:Y:S05]  /*3e80*/  @!P0 NANOSLEEP.SYNCS 0x989680 ;  /* 0x009896800000895d */ /* 0x010fea0003900000 */
[----:B------:R-:W4:Y:S02]  /*3e90*/  @!P0 SYNCS.PHASECHK.TRANS64 P0, [R0+URZ], R2 ;  /* 0x00000002000085a7 */ /* 0x000f2400080010ff */
[----:B----4-:R-:W-:Y:S05]  /*3ea0*/  @!P0 BRA `(.L_x_81) ;  /* 0xfffffffc00f08947 */ /* 0x010fea000383ffff */
[----:B------:R-:W-:Y:S05]  /*3eb0*/  BRA `(.L_x_80) ;  /* 0x00000000000c7947 */ /* 0x000fea0003800000 */
.L_x_76:
[----:B------:R-:W-:-:S04]  /*3ec0*/  UIADD3 UR5, UPT, UPT, UR7, 0x110, URZ ;  /* 0x0000011007057890 */ /* 0x000fc8000fffe0ff */
[----:B------:R-:W-:-:S09]  /*3ed0*/  UPRMT UR5, UR4, 0x654, UR5 ;  /* 0x0000065404057896 */ /* 0x000fd20008000005 */
[----:B------:R-:W-:Y:S03]  /*3ee0*/  SYNCS.ARRIVE.TRANS64.RED.A1T0 RZ, [UR5], RZ ;  /* 0x000000ffffff79a7 */ /* 0x000fe60008100405 */
.L_x_80:
[----:B-12---:R-:W-:Y:S01]  /*3ef0*/  SHF.L.U32 R2, RZ, 0x1f, RZ ;  /* 0x0000001fff027819 */ /* 0x006fe200000006ff */
[----:B------:R-:W-:Y:S01]  /*3f00*/  UIADD3 UR5, UPT, UPT, UR7, 0x110, URZ ;  /* 0x0000011007057890 */ /* 0x000fe2000fffe0ff */
[----:B------:R-:W-:Y:S02]  /*3f10*/  PLOP3.LUT P0, PT, PT, PT, UP0, 0x80, 0x8 ;  /* 0x000000000008781c */ /* 0x000fe40003f0f008 */
[----:B------:R-:W1:Y:S02]  /*3f20*/  SYNCS.PHASECHK.TRANS64.TRYWAIT P1, [UR7+0x110], R2 ;  /* 0x00011002ff0075a7 */ /* 0x000e640008021107 */
[----:B-1----:R-:W-:Y:S09]  /*3f30*/  @!P1 BRA `(.L_x_82) ;  /* 0x0000004000489947 */ /* 0x002ff20003800000 */
.L_x_165:
[----:B------:R-:W-:Y:S01]  /*3f40*/  @!UP0 UPRMT UR5, UR4, 0x654, UR5 ;  /* 0x0000065404058896 */ /* 0x000fe20008000005 */
[----:B------:R-:W-:Y:S02]  /*3f50*/  UMOV UR8, 0xffff ;  /* 0x0000ffff00087882 */ /* 0x000fe40000000000 */
[----:B------:R-:W-:-:S06]  /*3f60*/  UMOV UR4, 0x1 ;  /* 0x0000000100047882 */ /* 0x000fcc0000000000 */
[----:B------:R-:W-:Y:S01]  /*3f70*/  @!P0 SYNCS.ARRIVE.TRANS64.RED.A1T0 RZ, [UR5], RZ ;  /* 0x000000ffffff89a7 */ /* 0x000fe20008100405 */
[----:B------:R-:W-:Y:S01]  /*3f80*/  NOP ;  /* 0x0000000000007918 */ /* 0x000fe20000000000 */
[----:B-1----:R-:W1:Y:S01]  /*3f90*/  LDS R0, [UR6+0x14] ;  /* 0x00001406ff007984 */ /* 0x002e620008000800 */
[----:B------:R-:W-:-:S04]  /*3fa0*/  ULOP3.LUT UR5, UR21, 0xffff, URZ, 0xc0, !UPT ;  /* 0x0000ffff15057892 */ /* 0x000fc8000f8ec0ff */
[----:B------:R-:W-:-:S04]  /*3fb0*/  USHF.R.U32.HI UR5, URZ, 0x5, UR5 ;  /* 0x00000005ff057899 */ /* 0x000fc80008011605 */
[----:B------:R-:W-:Y:S02]  /*3fc0*/  USHF.L.U32 UR8, UR8, UR5, URZ ;  /* 0x0000000508087299 */ /* 0x000fe400080006ff */
[----:B------:R-:W-:-:S04]  /*3fd0*/  USHF.L.U32 UR4, UR4, UR5, URZ ;  /* 0x0000000504047299 */ /* 0x000fc800080006ff */
[----:B-1----:R-:W-:-:S04]  /*3fe0*/  LOP3.LUT R0, R0, UR8, RZ, 0xc0, !PT ;  /* 0x0000000800007c12 */ /* 0x002fc8000f8ec0ff */
[----:B------:R-:W-:-:S13]  /*3ff0*/  ISETP.NE.AND P0, PT, R0, UR8, PT ;  /* 0x0000000800007c0c */ /* 0x000fda000bf05270 */
[----:B------:R-:W-:Y:S05]  /*4000*/  @P0 BRA `(.L_x_83) ;  /* 0x0000000000580947 */ /* 0x000fea0003800000 */
[----:B------:R-:W1:Y:S02]  /*4010*/  LDS R0, [UR6+0x18] ;  /* 0x00001806ff007984 */ /* 0x000e640008000800 */
[----:B-1----:R-:W-:-:S04]  /*4020*/  LOP3.LUT R0, R0, UR4, RZ, 0xc0, !PT ;  /* 0x0000000400007c12 */ /* 0x002fc8000f8ec0ff */
[----:B------:R-:W-:-:S13]  /*4030*/  ISETP.NE.AND P0, PT, R0, UR4, PT ;  /* 0x0000000400007c0c */ /* 0x000fda000bf05270 */
[----:B------:R-:W-:Y:S05]  /*4040*/  @P0 BRA `(.L_x_84) ;  /* 0x00000000003c0947 */ /* 0x000fea0003800000 */
[----:B------:R-:W1:Y:S01]  /*4050*/  S2R R2, SR_LANEID ;  /* 0x0000000000027919 */ /* 0x000e620000000000 */
[----:B------:R-:W-:Y:S01]  /*4060*/  ULOP3.LUT UR8, URZ, UR8, URZ, 0x33, !UPT ;  /* 0x00000008ff087292 */ /* 0x000fe2000f8e33ff */
[----:B------:R-:W-:Y:S02]  /*4070*/  VOTEU.ANY UR7, UPT, PT ;  /* 0x0000000000077886 */ /* 0x000fe400038e0100 */
[----:B------:R-:W-:-:S03]  /*4080*/  UFLO.U32 UR7, UR7 ;  /* 0x00000007000772bd */ /* 0x000fc600080e0000 */
[----:B------:R-:W-:-:S04]  /*4090*/  IMAD.U32 R0, RZ, RZ, UR8 ;  /* 0x00000008ff007e24 */ /* 0x000fc8000f8e00ff */
[----:B------:R2:W3:Y:S02]  /*40a0*/  REDUX UR5, R0 ;  /* 0x00000000000573c4 */ /* 0x0004e40000000000 */
[----:B------:R1:W-:Y:S02]  /*40b0*/  UTCATOMSWS.AND URZ, UR8 ;  /* 0x0000000800ff79e3 */ /* 0x0003e40008000000 */
[----:B-1----:R-:W-:Y:S02]  /*40c0*/  ISETP.EQ.U32.AND P0, PT, R2, UR7, PT ;  /* 0x0000000702007c0c */ /* 0x002fe4000bf02070 */
[----:B--2---:R-:W-:Y:S02]  /*40d0*/  LOP3.LUT R0, RZ, UR4, RZ, 0x33, !PT ;  /* 0x00000004ff007c12 */ /* 0x004fe4000f8e33ff */
[----:B---3--:R-:W-:Y:S02]  /*40e0*/  MOV R2, UR5 ;  /* 0x0000000500027c02 */ /* 0x008fe40008000f00 */
[----:B------:R-:W1:Y:S07]  /*40f0*/  REDUX UR4, R0 ;  /* 0x00000000000473c4 */ /* 0x000e6e0000000000 */
[----:B------:R2:W-:Y:S01]  /*4100*/  @P0 ATOMS.AND RZ, [UR6+0x14], R2 ;  /* 0x00001402ffff098c */ /* 0x0005e2000a800006 */
[----:B-1----:R-:W-:-:S05]  /*4110*/  IMAD.U32 R0, RZ, RZ, UR4 ;  /* 0x00000004ff007e24 */ /* 0x002fca000f8e00ff */
[----:B------:R2:W-:Y:S01]  /*4120*/  @P0 ATOMS.AND RZ, [UR6+0x18], R0 ;  /* 0x00001800ffff098c */ /* 0x0005e2000a800006 */
[----:B------:R-:W-:Y:S05]  /*4130*/  BRA `(.L_x_85) ;  /* 0x0000000000147947 */ /* 0x000fea0003800000 */
.L_x_84:
[----:B------:R-:W-:Y:S02]  /*4140*/  MOV R2, 0x4160 ;  /* 0x0000416000027802 */ /* 0x000fe40000000f00 */
[----:B---345:R-:W-:Y:S05]  /*4150*/  CALL.REL.NOINC `($__internal_0_$__cuda_sm10x_tcgen05_guardrail_trap_col_being_dealloced_not_returned_by_alloc) ;  /* 0x0000004000b47944 */ /* 0x038fea0003c00000 */
[----:B------:R-:W-:Y:S05]  /*4160*/  BRA `(.L_x_85) ;  /* 0x0000000000087947 */ /* 0x000fea0003800000 */
.L_x_83:
[----:B------:R-:W-:Y:S02]  /*4170*/  MOV R2, 0x4190 ;  /* 0x0000419000027802 */ /* 0x000fe40000000f00 */
[----:B---345:R-:W-:Y:S05]  /*4180*/  CALL.REL.NOINC `($__internal_2_$__cuda_sm10x_tcgen05_guardrail_trap_unallocated_columns_being_dealloced) ;  /* 0x0000004000c07944 */ /* 0x038fea0003c00000 */
.L_x_85:
[----:B------:R-:W-:Y:S01]  /*4190*/  NOP ;  /* 0x0000000000007918 */ /* 0x000fe20000000000 */
[----:B----4-:R-:W-:Y:S05]  /*41a0*/  EXIT ;  /* 0x000000000000794d */ /* 0x010fea0003800000 */
.L_x_56:
[----:B------:R-:W-:-:S09]  /*41b0*/  UISETP.NE.OR UP5, UPT, UR10, 0x3, !UP5 ;  /* 0x000000030a00788c */ /* 0x000fd2000efa5670 */
[----:B------:R-:W-:Y:S05]  /*41c0*/  BRA.U UP5, `(.L_x_86) ;  /* 0x0000000d05e47547 */ /* 0x000fea000b800000 */
[----:B------:R-:W1:Y:S01]  /*41d0*/  LDC R0, c[0x0][0xb30] ;  /* 0x0002cc00ff007b82 */ /* 0x000e620000000800 */
[----:B------:R-:W2:Y:S01]  /*41e0*/  LDCU.64 UR8, c[0x0][0x888] ;  /* 0x00011100ff0877ac */ /* 0x000ea20008000a00 */
[----:B------:R-:W-:Y:S01]  /*41f0*/  IMAD.MOV.U32 R32, RZ, RZ, 0x1 ;  /* 0x00000001ff207424 */ /* 0x000fe200078e00ff */
[----:B------:R-:W-:Y:S01]  /*4200*/  CS2R R28, SRZ ;  /* 0x00000000001c7805 */ /* 0x000fe2000001ff00 */
[----:B------:R-:W-:Y:S01]  /*4210*/  IMAD.MOV.U32 R25, RZ, RZ, 0x2000 ;  /* 0x00002000ff197424 */ /* 0x000fe200078e00ff */
[----:B------:R-:W3:Y:S03]  /*4220*/  LDCU.64 UR4, c[0x0][0x890] ;  /* 0x00011200ff0477ac */ /* 0x000ee60008000a00 */
[----:B------:R-:W4:Y:S01]  /*4230*/  LDC R24, c[0x0][0x370] ;  /* 0x0000dc00ff187b82 */ /* 0x000f220000000800 */
[----:B------:R-:W-:Y:S01]  /*4240*/  UMOV UR7, 0x400 ;  /* 0x0000040000077882 */ /* 0x000fe20000000000 */
[----:B------:R-:W-:-:S02]  /*4250*/  UPLOP3.LUT UP1, UPT, UPT, UPT, UPT, 0x40, 0x4 ;  /* 0x000000000004789c */ /* 0x000fc40003f2e870 */
[----:B------:R-:W-:Y:S01]  /*4260*/  ULEA UR7, UR37, UR7, 0x18 ;  /* 0x0000000725077291 */ /* 0x000fe2000f8ec0ff */
[----:B------:R-:W-:-:S03]  /*4270*/  UMOV UR13, URZ ;  /* 0x000000ff000d7c82 */ /* 0x000fc60008000000 */
[----:B------:R-:W4:Y:S01]  /*4280*/  LDC R3, c[0x0][0xb0c] ;  /* 0x0002c300ff037b82 */ /* 0x000f220000000800 */
[----:B--2---:R-:W-:Y:S02]  /*4290*/  UISETP.NE.U32.AND UP4, UPT, UR8, URZ, UPT ;  /* 0x000000ff0800728c */ /* 0x004fe4000bf85070 */
[----:B---3--:R-:W-:-:S05]  /*42a0*/  UISETP.NE.U32.AND UP5, UPT, UR4, URZ, UPT ;  /* 0x000000ff0400728c */ /* 0x008fca000bfa5070 */
[----:B------:R-:W2:Y:S01]  /*42b0*/  LDC R18, c[0x0][0xb20] ;  /* 0x0002c800ff127b82 */ /* 0x000ea20000000800 */
[----:B-1----:R-:W-:Y:S01]  /*42c0*/  ISETP.NE.AND P1, PT, R0, 0x1, PT ;  /* 0x000000010000780c */ /* 0x002fe20003f25270 */
[----:B------:R-:W-:Y:S02]  /*42d0*/  UISETP.NE.AND.EX UP4, UPT, UR9, URZ, UPT, UP4 ;  /* 0x000000ff0900728c */ /* 0x000fe4000bf85340 */
[----:B------:R-:W-:-:S04]  /*42e0*/  UISETP.NE.AND.EX UP5, UPT, UR5, URZ, UPT, UP5 ;  /* 0x000000ff0500728c */ /* 0x000fc8000bfa5350 */
[----:B------:R-:W1:Y:S08]  /*42f0*/  LDC.64 R30, c[0x0][0x348] ;  /* 0x0000d200ff1e7b82 */ /* 0x000e700000000a00 */
[----:B------:R-:W3:Y:S08]  /*4300*/  LDC.64 R16, c[0x0][0xb10] ;  /* 0x0002c400ff107b82 */ /* 0x000ef00000000a00 */
[----:B------:R-:W1:Y:S08]  /*4310*/  LDC.64 R6, c[0x0][0xb18] ;  /* 0x0002c600ff067b82 */ /* 0x000e700000000a00 */
[----:B------:R-:W1:Y:S08]  /*4320*/  LDC.64 R4, c[0x0][0xb28] ;  /* 0x0002ca00ff047b82 */ /* 0x000e700000000a00 */
[----:B--2-4-:R-:W1:Y:S02]  /*4330*/  LDC R19, c[0x0][0x374] ;  /* 0x0000dd00ff137b82 */ /* 0x014e640000000800 */
.L_x_95:
[C---:B------:R-:W-:Y:S02]  /*4340*/  LEA R0, R29.reuse, UR7, 0x3 ;  /* 0x000000071d007c11 */ /* 0x040fe4000f8e18ff */
[----:B------:R-:W-:Y:S02]  /*4350*/  SHF.L.U32 R2, R28, 0x1f, RZ ;  /* 0x0000001f1c027819 */ /* 0x000fe400000006ff */
[----:B------:R-:W-:Y:S02]  /*4360*/  LEA R20, R29, UR7, 0x4 ;  /* 0x000000071d147c11 */ /* 0x000fe4000f8e20ff */
[----:B--2---:R-:W2:Y:S02]  /*4370*/  SYNCS.PHASECHK.TRANS64.TRYWAIT P0, [R0+URZ+0x90], R2 ;  /* 0x00009002000075a7 */ /* 0x004ea400080011ff */
[----:B--2---:R-:W-:Y:S05]  /*4380*/  @!P0 BRA `(.L_x_87) ;  /* 0x0000003c004c8947 */ /* 0x004fea0003800000 */
.L_x_166:
[----:B------:R-:W-:Y:S01]  /*4390*/  ISETP.GE.AND P0, PT, R26, 0x1, PT ;  /* 0x000000011a00780c */ /* 0x000fe20003f06270 */
[----:B------:R-:W4:Y:S01]  /*43a0*/  LDS.128 R20, [R20+0x120] ;  /* 0x0001200014147984 */ /* 0x000f220000000c00 */
[----:B--2---:R-:W-:Y:S01]  /*43b0*/  VIADD R0, R0, 0xa0 ;  /* 0x000000a000007836 */ /* 0x004fe20000000000 */
[----:B------:R-:W-:Y:S01]  /*43c0*/  @!PT LDS RZ, [RZ] ;  /* 0x00000000fffff984 */ /* 0x000fe20000000800 */
[----:B------:R-:W-:Y:S01]  /*43d0*/  @!PT LDS RZ, [RZ] ;  /* 0x00000000fffff984 */ /* 0x000fe20000000800 */
[----:B------:R-:W-:Y:S01]  /*43e0*/  @!PT LDS RZ, [RZ] ;  /* 0x00000000fffff984 */ /* 0x000fe20000000800 */
[----:B------:R-:W-:Y:S01]  /*43f0*/  @!PT LDS RZ, [RZ] ;  /* 0x00000000fffff984 */ /* 0x000fe20000000800 */
[----:B------:R2:W-:Y:S06]  /*4400*/  MEMBAR.ALL.CTA ;  /* 0x0000000000007992 */ /* 0x0005ec0000008000 */
[----:B--2---:R-:W2:Y:S01]  /*4410*/  FENCE.VIEW.ASYNC.S ;  /* 0x00000000000073c6 */ /* 0x004ea20000000000 */
[----:B------:R-:W-:Y:S04]  /*4420*/  PRMT R0, RZ, 0x654, R0 ;  /* 0x00000654ff007816 */ /* 0x000fe80000000000 */
[----:B--2---:R2:W-:Y:S01]  /*4430*/  SYNCS.ARRIVE.TRANS64.RED.A1T0 RZ, [R0+URZ], RZ ;  /* 0x000000ff00ff79a7 */ /* 0x0045e200081004ff */
[----:B----4-:R-:W-:Y:S11]  /*4440*/  LOP3.LUT P3, RZ, R22, 0x1, RZ, 0xc0, !PT ;  /* 0x0000000116ff7812 */ /* 0x010ff6000786c0ff */
[----:B------:R-:W-:Y:S02]  /*4450*/  @!UPT UIADD3 URZ, UPT, UPT, URZ, URZ, URZ ;  /* 0x000000fffffff290 */ /* 0x000fe4000fffe0ff */
[----:B------:R-:W-:Y:S02]  /*4460*/  @P3 MOV R11, R20 ;  /* 0x00000014000b3202 */ /* 0x000fe40000000f00 */
[----:B------:R-:W-:Y:S01]  /*4470*/  @P3 LOP3.LUT R10, R21, 0xffff, RZ, 0xc0, !PT ;  /* 0x0000ffff150a3812 */ /* 0x000fe200078ec0ff */
[----:B--2---:R-:W-:Y:S06]  /*4480*/  @!P0 BRA `(.L_x_88) ;  /* 0x0000000000a48947 */ /* 0x004fec0003800000 */
[-C--:B-1----:R-:W-:Y:S01]  /*4490*/  IMAD.HI.U32 R0, R19, R7.reuse, RZ ;  /* 0x0000000713007227 */ /* 0x082fe200078e00ff */
[----:B------:R-:W-:Y:S02]  /*44a0*/  ISETP.NE.AND P0, PT, R6, 0x1, PT ;  /* 0x000000010600780c */ /* 0x000fe40003f05270 */
[----:B------:R-:W-:Y:S01]  /*44b0*/  ISETP.NE.AND P2, PT, R26, 0x1, PT ;  /* 0x000000011a00780c */ /* 0x000fe20003f45270 */
[----:B---3--:R-:W-:Y:S01]  /*44c0*/  IMAD.HI.U32 R9, R24, R16, RZ ;  /* 0x0000001018097227 */ /* 0x008fe200078e00ff */
[----:B------:R-:W-:Y:S02]  /*44d0*/  SHF.R.U32.HI R0, RZ, R18, R0 ;  /* 0x00000012ff007219 */ /* 0x000fe40000011600 */
[----:B------:R-:W-:Y:S01]  /*44e0*/  ISETP.NE.AND P4, PT, R3, 0x1, PT ;  /* 0x000000010300780c */ /* 0x000fe20003f85270 */
[----:B------:R-:W-:Y:S01]  /*44f0*/  IMAD.HI.U32 R13, R10, R7, RZ ;  /* 0x000000070a0d7227 */ /* 0x000fe200078e00ff */
[----:B------:R-:W-:Y:S02]  /*4500*/  SHF.R.U32.HI R9, RZ, R17, R9 ;  /* 0x00000011ff097219 */ /* 0x000fe40000011609 */
[----:B------:R-:W-:Y:S01]  /*4510*/  SEL R0, R19, R0, !P0 ;  /* 0x0000000013007207 */ /* 0x000fe20004000000 */
[----:B------:R-:W-:Y:S01]  /*4520*/  IMAD.HI.U32 R12, R11, R16, RZ ;  /* 0x000000100b0c7227 */ /* 0x000fe200078e00ff */
[----:B------:R-:W-:Y:S03]  /*4530*/  SEL R9, R24, R9, !P4 ;  /* 0x0000000918097207 */ /* 0x000fe60006000000 */
[-C--:B------:R-:W-:Y:S01]  /*4540*/  IMAD.HI.U32 R8, R0, R4.reuse, RZ ;  /* 0x0000000400087227 */ /* 0x080fe200078e00ff */
[----:B------:R-:W-:Y:S03]  /*4550*/  SHF.R.U32.HI R12, RZ, R17, R12 ;  /* 0x00000011ff0c7219 */ /* 0x000fe6000001160c */
[----:B------:R-:W-:Y:S01]  /*4560*/  IMAD.HI.U32 R2, R9, R4, RZ ;  /* 0x0000000409027227 */ /* 0x000fe200078e00ff */
[-C--:B------:R-:W-:Y:S02]  /*4570*/  @P2 SHF.R.U32.HI R0, RZ, R5.reuse, R8 ;  /* 0x00000005ff002219 */ /* 0x080fe40000011608 */
[----:B------:R-:W-:Y:S02]  /*4580*/  SHF.R.U32.HI R8, RZ, R18, R13 ;  /* 0x00000012ff087219 */ /* 0x000fe4000001160d */
[----:B------:R-:W-:Y:S01]  /*4590*/  @P2 SHF.R.U32.HI R9, RZ, R5, R2 ;  /* 0x00000005ff092219 */ /* 0x000fe20000011602 */
[----:B------:R-:W-:Y:S01]  /*45a0*/  IMAD R0, R26, R0, RZ ;  /* 0x000000001a007224 */ /* 0x000fe200078e02ff */
[----:B------:R-:W-:Y:S02]  /*45b0*/  SEL R8, R10, R8, !P0 ;  /* 0x000000080a087207 */ /* 0x000fe40004000000 */
[----:B------:R-:W-:Y:S01]  /*45c0*/  SEL R2, R11, R12, !P4 ;  /* 0x0000000c0b027207 */ /* 0x000fe20006000000 */
[----:B------:R-:W-:Y:S01]  /*45d0*/  IMAD R12, R26, R9, RZ ;  /* 0x000000091a0c7224 */ /* 0x000fe200078e02ff */
[C---:B------:R-:W-:Y:S01]  /*45e0*/  ISETP.GE.AND P0, PT, R8.reuse, R0, PT ;  /* 0x000000000800720c */ /* 0x040fe20003f06270 */
[----:B------:R-:W-:Y:S03]  /*45f0*/  IMAD.HI.U32 R0, R8, R4, RZ ;  /* 0x0000000408007227 */ /* 0x000fe600078e00ff */
[----:B------:R-:W-:Y:S02]  /*4600*/  ISETP.GE.OR P0, PT, R2, R12, P0 ;  /* 0x0000000c0200720c */ /* 0x000fe40000706670 */
[-C--:B------:R-:W-:Y:S04]  /*4610*/  SHF.R.U32.HI R0, RZ, R5.reuse, R0 ;  /* 0x00000005ff007219 */ /* 0x080fe80000011600 */
[----:B------:R-:W-:Y:S05]  /*4620*/  SEL R13, R8, R0, !P2 ;  /* 0x00000000080d7207 */ /* 0x000fea0005000000 */
[----:B------:R-:W-:Y:S02]  /*4630*/  IMAD.MOV R12, RZ, RZ, -R13 ;  /* 0x000000ffff0c7224 */ /* 0x000fe400078e0a0d */
[----:B------:R-:W-:Y:S04]  /*4640*/  @!P0 IMAD.HI.U32 R0, R2, R4, RZ ;  /* 0x0000000402008227 */ /* 0x000fe800078e00ff */
[----:B------:R-:W-:Y:S01]  /*4650*/  IMAD R12, R26, R12, R8 ;  /* 0x0000000c1a0c7224 */ /* 0x000fe200078e0208 */
[----:B------:R-:W-:Y:S04]  /*4660*/  @!P0 SHF.R.U32.HI R0, RZ, R5, R0 ;  /* 0x00000005ff008219 */ /* 0x000fe80000011600 */
[----:B------:R-:W-:Y:S04]  /*4670*/  @!P0 SEL R0, R2, R0, !P2 ;  /* 0x0000000002008207 */ /* 0x000fe80005000000 */
[----:B------:R-:W-:Y:S01]  /*4680*/  @!P0 IADD3 R13, PT, PT, R13, -R0, RZ ;  /* 0x800000000d0d8210 */ /* 0x000fe20007ffe0ff */
[----:B------:R-:W-:Y:S01]  /*4690*/  @!P0 IMAD R0, R9, R12, R0 ;  /* 0x0000000c09008224 */ /* 0x000fe200078e0200 */
[----:B------:R-:W-:Y:S01]  /*46a0*/  IADD3 R9, PT, PT, -R8, RZ, RZ ;  /* 0x000000ff08097210 */ /* 0x000fe20007ffe1ff */
[--C-:B------:R-:W-:Y:S02]  /*46b0*/  IMAD.MOV R12, RZ, RZ, -R2.reuse ;  /* 0x000000ffff0c7224 */ /* 0x100fe400078e0a02 */
[----:B------:R-:W-:Y:S02]  /*46c0*/  @!P0 IMAD R8, R13, R26, R2 ;  /* 0x0000001a0d088224 */ /* 0x000fe400078e0202 */
[----:B------:R-:W-:Y:S02]  /*46d0*/  @!P0 IMAD.MOV.U32 R2, RZ, RZ, R0 ;  /* 0x000000ffff028224 */ /* 0x000fe400078e0000 */
[----:B------:R-:W-:Y:S02]  /*46e0*/  IMAD R11, R3, R12, R11 ;  /* 0x0000000c030b7224 */ /* 0x000fe400078e020b */
[----:B------:R-:W-:Y:S02]  /*46f0*/  IMAD R10, R6, R9, R10 ;  /* 0x00000009060a7224 */ /* 0x000fe400078e020a */
[----:B------:R-:W-:Y:S02]  /*4700*/  IMAD R11, R2, R3, R11 ;  /* 0x00000003020b7224 */ /* 0x000fe400078e020b */
[----:B------:R-:W-:Y:S02]  /*4710*/  IMAD R10, R8, R6, R10 ;  /* 0x00000006080a7224 */ /* 0x000fe400078e020a */
.L_x_88:
[----:B------:R-:W-:Y:S05]  /*4720*/  BRA.U UP1, `(.L_x_89) ;  /* 0x0000000101107547 */ /* 0x000fea000b800000 */
[----:B------:R-:W-:Y:S04]  /*4730*/  MOV R2, UR6 ;  /* 0x0000000600027c02 */ /* 0x000fe80008000f00 */
[----:B------:R-:W-:Y:S04]  /*4740*/  SHF.L.U32 R2, R2, 0x1f, RZ ;  /* 0x0000001f02027819 */ /* 0x000fe800000006ff */
[----:B------:R-:W2:Y:S02]  /*4750*/  SYNCS.PHASECHK.TRANS64.TRYWAIT P0, [UR7+0x88], R2 ;  /* 0x00008802ff0075a7 */ /* 0x000ea40008001107 */
[----:B--2---:R-:W-:Y:S05]  /*4760*/  @!P0 BRA `(.L_x_90) ;  /* 0x0000003800688947 */ /* 0x004fea0003800000 */
.L_x_89:
[----:B------:R-:W-:Y:S02]  /*4770*/  R2UR UR27, R14 ;  /* 0x000000000e1b72ca */ /* 0x000fe400000e0000 */
[----:B------:R-:W-:Y:S02]  /*4780*/  R2UR UR26, R15 ;  /* 0x000000000f1a72ca */ /* 0x000fe400000e0000 */
[----:B------:R-:W-:Y:S04]  /*4790*/  ISETP.NE.U32.AND P2, PT, RZ, UR4, PT ;  /* 0x00000004ff007c0c */ /* 0x000fe8000bf45070 */
[----:B------:R-:W-:Y:S05]  /*47a0*/  ISETP.NE.AND.EX P2, PT, RZ, UR5, PT, P2 ;  /* 0x00000005ff007c0c */ /* 0x000fea000bf45320 */
[----:B------:R-:W-:Y:S02]  /*47b0*/  USHF.L.U32 UR27, UR27, 0x6, URZ ;  /* 0x000000061b1b7899 */ /* 0x000fe400080006ff */
[----:B------:R-:W-:Y:S01]  /*47c0*/  USHF.L.U32 UR26, UR26, 0x6, URZ ;  /* 0x000000061a1a7899 */ /* 0x000fe200080006ff */
[----:B------:R-:W-:Y:S11]  /*47d0*/  BRA.U !UP5, `(.L_x_91) ;  /* 0x000000010d347547 */ /* 0x000ff6000b800000 */
[----:B------:R-:W-:Y:S01]  /*47e0*/  UPLOP3.LUT UP0, UPT, UPT, UPT, UP4, 0x80, 0x8 ;  /* 0x000000000008789c */ /* 0x000fe20003f0f040 */
[----:B--2---:R-:W-:Y:S02]  /*47f0*/  HFMA2 R0, -RZ, RZ, 0, 5.9604644775390625e-08 ;  /* 0x00000001ff007431 */ /* 0x004fe400000001ff */
[----:B------:R-:W-:Y:S03]  /*4800*/  IMAD.MOV.U32 R64, RZ, RZ, 0x1 ;  /* 0x00000001ff407424 */ /* 0x000fe600078e00ff */
[----:B------:R-:W-:Y:S05]  /*4810*/  PLOP3.LUT P0, PT, PT, PT, UP0, 0x80, 0x8 ;  /* 0x000000000008781c */ /* 0x000fea0003f0f008 */
[----:B------:R-:W2:Y:S01]  /*4820*/  @UP0 LDCU.64 UR10, c[0x0][0x888] ;  /* 0x00011100ff0a07ac */ /* 0x000ea20008000a00 */
[----:B------:R-:W-:Y:S07]  /*4830*/  @UP0 UIMAD UR8, UR36, UR4, URZ ;  /* 0x00000004240802a4 */ /* 0x000fee000f8e02ff */
[----:B------:R-:W-:Y:S01]  /*4840*/  @!P0 PRMT R64, R0, 0x7610, R64 ;  /* 0x0000761000408816 */ /* 0x000fe20000000040 */
[----:B--2---:R-:W-:Y:S03]  /*4850*/  @UP0 UIMAD.WIDE UR10, UR8, 0x4, UR10 ;  /* 0x00000004080a08a5 */ /* 0x004fe6000f8e020a */
[----:B------:R-:W2:Y:S03]  /*4860*/  @!UP0 LDCU UR8, c[0x0][0x880] ;  /* 0x00011000ff0887ac */ /* 0x000ea60008000800 */
[----:B------:R-:W-:Y:S01]  /*4870*/  IMAD.U32 R8, RZ, RZ, UR10 ;  /* 0x0000000aff087e24 */ /* 0x000fe2000f8e00ff */
[----:B------:R-:W-:Y:S05]  /*4880*/  MOV R9, UR11 ;  /* 0x0000000b00097c02 */ /* 0x000fea0008000f00 */
[----:B-----5:R4:W5:Y:S02]  /*4890*/  @P0 LDG.E R35, desc[UR46][R8.64] ;  /* 0x0000002e08230981 */ /* 0x020964000c1e1900 */
[----:B--2-4-:R-:W-:Y:S07]  /*48a0*/  @!P0 IMAD.U32 R35, RZ, RZ, UR8 ;  /* 0x00000008ff238e24 */ /* 0x014fee000f8e00ff */
.L_x_91:
[----:B-----5:R-:W-:Y:S01]  /*48b0*/  @!P2 FSETP.EQ.AND P0, PT, R35, RZ, PT ;  /* 0x000000ff2300a20b */ /* 0x020fe20003f02000 */
[----:B------:R-:W-:Y:S01]  /*48c0*/  @!UPT UIADD3 URZ, UPT, UPT, URZ, URZ, URZ ;  /* 0x000000fffffff290 */ /* 0x000fe2000fffe0ff */
[----:B------:R-:W-:Y:S11]  /*48d0*/  @!P2 BRA `(.L_x_92) ;  /* 0x000000000014a947 */ /* 0x000ff60003800000 */
[----:B------:R-:W-:Y:S02]  /*48e0*/  LOP3.LUT P2, RZ, R64, 0xff, RZ, 0xc0, !PT ;  /* 0x000000ff40ff7812 */ /* 0x000fe4000784c0ff */
[----:B------:R-:W-:Y:S04]  /*48f0*/  PLOP3.LUT P0, PT, PT, PT, UP0, 0x80, 0x8 ;  /* 0x000000000008781c */ /* 0x000fe80003f0f008 */
[----:B------:R-:W-:Y:S07]  /*4900*/  PLOP3.LUT P0, PT, P0, PT, PT, 0x8, 0x80 ;  /* 0x000000000080781c */ /* 0x000fee000070e170 */
[----:B------:R-:W-:Y:S11]  /*4910*/  @P2 FSETP.EQ.AND P0, PT, R35, RZ, PT ;  /* 0x000000ff2300220b */ /* 0x000ff60003f02000 */
[----:B------:R-:W-:Y:S02]  /*4920*/  @!UPT UIADD3 URZ, UPT, UPT, URZ, URZ, URZ ;  /* 0x000000fffffff290 */ /* 0x000fe4000fffe0ff */
.L_x_92:
[----:B------:R-:W-:Y:S01]  /*4930*/  ULEA UR15, UR13, UR7, 0x3 ;  /* 0x000000070d0f7291 */ /* 0x000fe2000f8e18ff */
[----:B------:R-:W-:Y:S02]  /*4940*/  SHF.L.U32 R9, R32, 0x1f, RZ ;  /* 0x0000001f20097819 */ /* 0x000fe400000006ff */
[----:B------:R-:W-:Y:S04]  /*4950*/  ELECT P4, URZ, PT ;  /* 0x0000000000ff782f */ /* 0x000fe80003880000 */
[----:B------:R-:W-:Y:S02]  /*4960*/  PLOP3.LUT P4, PT, P0, P4, PT, 0xf2, 0x2f ;  /* 0x00000000002f781c */ /* 0x000fe40000789e72 */
[----:B------:R-:W4:Y:S11]  /*4970*/  SYNCS.PHASECHK.TRANS64.TRYWAIT P2, [UR15+0x68], R9 ;  /* 0x00006809ff0075a7 */ /* 0x000f36000804110f */
[----:B-1----:R-:W-:Y:S05]  /*4980*/  @!P4 IADD3 R8, P0, PT, R30, 0x580, RZ ;  /* 0x000005801e08c810 */ /* 0x002fea0007f1e0ff */
[----:B--2---:R-:W-:Y:S01]  /*4990*/  @!P4 IMAD.X R2, RZ, RZ, R31, P0 ;  /* 0x000000ffff02c224 */ /* 0x004fe200000e061f */
[----:B----4-:R-:W-:Y:S07]  /*49a0*/  @!P2 BRA `(.L_x_93) ;  /* 0x0000003400f0a947 */ /* 0x010fee0003800000 */
.L_x_169:
[----:B------:R-:W2:Y:S01]  /*49b0*/  LDC.64 R12, c[0x0][0xb18] ;  /* 0x0002c600ff0c7b82 */ /* 0x000ea20000000a00 */
[----:B------:R-:W-:Y:S01]  /*49c0*/  @!P4 R2UR UR8, R2 ;  /* 0x000000000208c2ca */ /* 0x000fe200000e0000 */
[----:B------:R-:W-:Y:S01]  /*49d0*/  VOTEU.ALL UP3, P4 ;  /* 0x0000000000ff7886 */ /* 0x000fe20002060000 */
[----:B------:R-:W-:Y:S01]  /*49e0*/  @!P4 R2UR UR9, R8 ;  /* 0x000000000809c2ca */ /* 0x000fe200000e0000 */
[----:B------:R-:W-:Y:S01]  /*49f0*/  UIADD3 UR25, UPT, UPT, UR15, 0x50, URZ ;  /* 0x000000500f197890 */ /* 0x000fe2000fffe0ff */
[----:B-1----:R-:W-:Y:S03]  /*4a00*/  @!P4 IMAD.MOV.U32 R0, RZ, RZ, 0x2000 ;  /* 0x00002000ff00c424 */ /* 0x002fe600078e00ff */
[----:B------:R-:W1:Y:S01]  /*4a10*/  @!P1 LDC R2, c[0x0][0xb0c] ;  /* 0x0002c300ff029b82 */ /* 0x000e620000000800 */
[----:B------:R-:W-:Y:S01]  /*4a20*/  UIADD3 UR14, UPT, UPT, UR13, 0x1, URZ ;  /* 0x000000010d0e7890 */ /* 0x000fe2000fffe0ff */
[----:B------:R-:W-:Y:S01]  /*4a30*/  @P3 SHF.R.U32.HI R27, RZ, 0x10, R21 ;  /* 0x00000010ff1b3819 */ /* 0x000fe20000011615 */
[----:B------:R-:W-:Y:S01]  /*4a40*/  VOTEU.ALL UP2, P4 ;  /* 0x0000000000ff7886 */ /* 0x000fe20002040000 */
[----:B------:R-:W-:Y:S01]  /*4a50*/  UMOV UR18, 0x0 ;  /* 0x0000000000127882 */ /* 0x000fe20000000000 */
[----:B------:R-:W-:Y:S01]  /*4a60*/  UISETP.NE.AND UP6, UPT, UR14, 0x3, UPT ;  /* 0x000000030e00788c */ /* 0x000fe2000bfc5270 */
[----:B------:R-:W-:Y:S01]  /*4a70*/  VIADD R29, R29, 0x1 ;  /* 0x000000011d1d7836 */ /* 0x000fe20000000000 */
[----:B------:R-:W-:Y:S01]  /*4a80*/  UMOV UR19, 0x10000000 ;  /* 0x1000000000137882 */ /* 0x000fe20000000000 */
[----:B------:R-:W-:Y:S01]  /*4a90*/  IMAD.U32 R9, RZ, RZ, UR8 ;  /* 0x00000008ff097e24 */ /* 0x000fe2000f8e00ff */
[----:B------:R-:W-:Y:S01]  /*4aa0*/  @!UP3 ULEA UR8, UR13, UR7, 0xd ;  /* 0x000000070d08b291 */ /* 0x000fe2000f8e68ff */
[----:B------:R-:W-:Y:S01]  /*4ab0*/  IMAD.U32 R8, RZ, RZ, UR9 ;  /* 0x00000009ff087e24 */ /* 0x000fe2000f8e00ff */
[----:B------:R-:W-:Y:S01]  /*4ac0*/  UMOV UR28, UR36 ;  /* 0x00000024001c7c82 */ /* 0x000fe20008000000 */
[----:B------:R-:W-:Y:S01]  /*4ad0*/  @!UP3 UIADD3 UR10, UPT, UPT, UR26, 0x20, URZ ;  /* 0x000000201a0ab890 */ /* 0x000fe2000fffe0ff */
[----:B------:R-:W-:Y:S01]  /*4ae0*/  @!P4 R2UR UR21, R9 ;  /* 0x000000000915c2ca */ /* 0x000fe200000e0000 */
[----:B------:R-:W-:Y:S01]  /*4af0*/  @!UP3 UIADD3 UR24, UPT, UPT, UR8, 0x200, URZ ;  /* 0x000002000818b890 */ /* 0x000fe2000fffe0ff */
[----:B------:R-:W-:Y:S01]  /*4b00*/  @!P4 R2UR UR20, R8 ;  /* 0x000000000814c2ca */ /* 0x000fe200000e0000 */
[----:B------:R-:W-:Y:S01]  /*4b10*/  @!UP3 UIADD3 UR8, UPT, UPT, UR8, 0x1200, URZ ;  /* 0x000012000808b890 */ /* 0x000fe2000fffe0ff */
[----:B------:R-:W4:Y:S01]  /*4b20*/  LDC.64 R8, c[0x0][0xb10] ;  /* 0x0002c400ff087b82 */ /* 0x000f220000000a00 */
[----:B------:R-:W-:Y:S01]  /*4b30*/  USEL UR9, URZ, 0x1, UP6 ;  /* 0x00000001ff097887 */ /* 0x000fe2000b000000 */
[----:B------:R-:W-:Y:S01]  /*4b40*/  VOTEU.ALL UP1, P4 ;  /* 0x0000000000ff7886 */ /* 0x000fe20002020000 */
[----:B------:R-:W-:Y:S01]  /*4b50*/  UMOV UR11, UR27 ;  /* 0x0000001b000b7c82 */ /* 0x000fe20008000000 */
[----:B------:R-:W-:Y:S01]  /*4b60*/  UMOV UR12, UR36 ;  /* 0x00000024000c7c82 */ /* 0x000fe20008000000 */
[----:B------:R-:W-:Y:S02]  /*4b70*/  UPRMT UR16, UR37, 0x654, UR25 ;  /* 0x0000065425107896 */ /* 0x000fe40008000019 */
[----:B------:R-:W-:Y:S01]  /*4b80*/  LOP3.LUT R32, R32, UR9, RZ, 0x3c, !PT ;  /* 0x0000000920207c12 */ /* 0x000fe2000f8e3cff */
[----:B------:R-:W-:Y:S01]  /*4b90*/  UMOV UR9, UR25 ;  /* 0x0000001900097c82 */ /* 0x000fe20008000000 */
[----:B------:R-:W-:Y:S02]  /*4ba0*/  USEL UR14, UR14, URZ, UP6 ;  /* 0x000000ff0e0e7287 */ /* 0x000fe4000b000000 */
[----:B------:R1:W-:Y:S01]  /*4bb0*/  @!UP2 UTMALDG.3D [UR24], [UR20], desc[UR18] ;  /* 0x000012181400a5b4 */ /* 0x0003e20008011000 */
[----:B------:R-:W-:Y:S01]  /*4bc0*/  SHF.L.U32 R14, R32, 0x1f, RZ ;  /* 0x0000001f200e7819 */ /* 0x000fe200000006ff */
[----:B------:R-:W-:Y:S01]  /*4bd0*/  ULEA UR13, UR14, UR7, 0x3 ;  /* 0x000000070e0d7291 */ /* 0x000fe2000f8e18ff */
[----:B------:R1:W-:Y:S01]  /*4be0*/  @!UP1 UTMALDG.3D [UR8], [UR20], desc[UR18] ;  /* 0x00001208140095b4 */ /* 0x0003e20008011000 */
[----:B------:R5:W-:Y:S01]  /*4bf0*/  @!P4 SYNCS.ARRIVE.TRANS64.RED.A0TR RZ, [UR15+0x50], R0 ;  /* 0x00005000ffffc9a7 */ /* 0x000be2000830040f */
[C---:B----4-:R-:W-:Y:S01]  /*4c00*/  @!P1 IMAD.HI.U32 R8, R11.reuse, R8, RZ ;  /* 0x000000080b089227 */ /* 0x050fe200078e00ff */
[----:B--2---:R-:W-:Y:S02]  /*4c10*/  @!P1 ISETP.NE.AND P0, PT, R12, 0x1, PT ;  /* 0x000000010c00980c */ /* 0x004fe40003f05270 */
[----:B-1----:R-:W-:Y:S01]  /*4c20*/  @!P1 ISETP.NE.AND P2, PT, R2, 0x1, PT ;  /* 0x000000010200980c */ /* 0x002fe20003f45270 */
[C---:B------:R-:W-:Y:S01]  /*4c30*/  @!P1 IMAD.HI.U32 R13, R10.reuse, R13, RZ ;  /* 0x0000000d0a0d9227 */ /* 0x040fe200078e00ff */
[----:B------:R-:W-:Y:S04]  /*4c40*/  @!P1 SHF.R.U32.HI R8, RZ, R9, R8 ;  /* 0x00000009ff089219 */ /* 0x000fe80000011608 */
[----:B------:R-:W-:Y:S01]  /*4c50*/  @!P1 SEL R8, R11, R8, !P2 ;  /* 0x000000080b089207 */ /* 0x000fe20005000000 */
[----:B------:R-:W-:Y:S01]  /*4c60*/  SYNCS.ARRIVE.TRANS64.RED.A1T0 RZ, [UR16], RZ ;  /* 0x000000ffffff79a7 */ /* 0x000fe20008100410 */
[----:B------:R-:W1:Y:S01]  /*4c70*/  SYNCS.PHASECHK.TRANS64.TRYWAIT P5, [UR13+0x68], R14 ;  /* 0x0000680eff0075a7 */ /* 0x000e6200080a110d */
[----:B-----5:R-:W2:Y:S02]  /*4c80*/  @!P1 LDC R0, c[0x0][0xb20] ;  /* 0x0002c800ff009b82 */ /* 0x020ea40000000800 */
[----:B--2---:R-:W-:Y:S04]  /*4c90*/  @!P1 SHF.R.U32.HI R0, RZ, R0, R13 ;  /* 0x00000000ff009219 */ /* 0x004fe8000001160d */
[----:B------:R-:W-:Y:S05]  /*4ca0*/  @!P1 SEL R9, R10, R0, !P0 ;  /* 0x000000000a099207 */ /* 0x000fea0004000000 */
[----:B------:R-:W-:Y:S02]  /*4cb0*/  @!P1 IMAD.IADD R0, R9, 0x1, -R8 ;  /* 0x0000000109009824 */ /* 0x000fe400078e0a08 */
[----:B------:R-:W-:Y:S02]  /*4cc0*/  @!P1 IMAD.IADD R8, R8, 0x1, -R9 ;  /* 0x0000000108089824 */ /* 0x000fe400078e0a09 */
[----:B------:R-:W-:Y:S02]  /*4cd0*/  @!P1 IMAD R11, R0, R2, R11 ;  /* 0x00000002000b9224 */ /* 0x000fe400078e020b */
[----:B------:R-:W-:Y:S01]  /*4ce0*/  @!P1 IMAD R10, R8, R12, R10 ;  /* 0x0000000c080a9224 */ /* 0x000fe200078e020a */
[----:B-1----:R-:W-:Y:S06]  /*4cf0*/  @!P5 BRA `(.L_x_94) ;  /* 0x000000340034d947 */ /* 0x002fec0003800000 */
.L_x_171:
[----:B------:R-:W-:Y:S01]  /*4d00*/  UIADD3 UR17, UPT, UPT, UR13, 0x50, URZ ;  /* 0x000000500d117890 */ /* 0x000fe2000fffe0ff */
[----:B------:R-:W-:Y:S01]  /*4d10*/  @!P4 IADD3 R2, P0, PT, R30, 0x580, RZ ;  /* 0x000005801e02c810 */ /* 0x000fe20007f1e0ff */
[----:B------:R-:W-:Y:S01]  /*4d20*/  VOTEU.ALL UP2, P4 ;  /* 0x0000000000ff7886 */ /* 0x000fe20002040000 */
[----:B------:R-:W-:Y:S01]  /*4d30*/  UMOV UR22, 0x0 ;  /* 0x0000000000167882 */ /* 0x000fe20000000000 */
[----:B------:R-:W-:Y:S01]  /*4d40*/  UPRMT UR15, UR37, 0x654, UR17 ;  /* 0x00000654250f7896 */ /* 0x000fe20008000011 */
[----:B------:R-:W-:Y:S01]  /*4d50*/  @!P4 R2UR UR9, R2 ;  /* 0x000000000209c2ca */ /* 0x000fe200000e0000 */
[----:B-1----:R-:W-:Y:S01]  /*4d60*/  @!P4 IMAD.X R0, RZ, RZ, R31, P0 ;  /* 0x000000ffff00c224 */ /* 0x002fe200000e061f */
[----:B------:R-:W-:Y:S01]  /*4d70*/  UMOV UR23, 0x10000000 ;  /* 0x1000000000177882 */ /* 0x000fe20000000000 */
[----:B------:R-:W-:Y:S01]  /*4d80*/  UMOV UR19, UR27 ;  /* 0x0000001b00137c82 */ /* 0x000fe20008000000 */
[----:B------:R-:W-:Y:S01]  /*4d90*/  UMOV UR20, UR36 ;  /* 0x0000002400147c82 */ /* 0x000fe20008000000 */
[----:B------:R-:W-:Y:S01]  /*4da0*/  UMOV UR11, UR27 ;  /* 0x0000001b000b7c82 */ /* 0x000fe20008000000 */
[----:B------:R-:W-:Y:S01]  /*4db0*/  @!P4 R2UR UR8, R0 ;  /* 0x000000000008c2ca */ /* 0x000fe200000e0000 */
[----:B------:R-:W-:Y:S01]  /*4dc0*/  UMOV UR12, UR36 ;  /* 0x00000024000c7c82 */ /* 0x000fe20008000000 */
[----:B------:R-:W-:Y:S01]  /*4dd0*/  VOTEU.ALL UP1, P4 ;  /* 0x0000000000ff7886 */ /* 0x000fe20002020000 */
[----:B------:R-:W-:Y:S01]  /*4de0*/  @P3 R2UR UR36, R27 ;  /* 0x000000001b2432ca */ /* 0x000fe200000e0000 */
[----:B------:R-:W-:Y:S01]  /*4df0*/  IMAD.IADD R15, R10, 0x1, R62 ;  /* 0x000000010a0f7824 */ /* 0x000fe200078e023e */
[----:B------:R-:W-:Y:S01]  /*4e00*/  ISETP.NE.AND P0, PT, R29, 0x2, PT ;  /* 0x000000021d00780c */ /* 0x000fe20003f05270 */
[----:B------:R-:W-:Y:S01]  /*4e10*/  IMAD.IADD R14, R11, 0x1, R63 ;  /* 0x000000010b0e7824 */ /* 0x000fe200078e023f */
[----:B------:R-:W-:Y:S01]  /*4e20*/  @!UP1 UIADD3 UR18, UPT, UPT, UR26, 0x10, URZ ;  /* 0x000000101a129890 */ /* 0x000fe2000fffe0ff */
[----:B------:R-:W-:Y:S01]  /*4e30*/  IMAD.U32 R8, RZ, RZ, UR9 ;  /* 0x00000009ff087e24 */ /* 0x000fe2000f8e00ff */
[----:B------:R-:W-:Y:S01]  /*4e40*/  @!UP1 UIADD3 UR10, UPT, UPT, UR26, 0x30, URZ ;  /* 0x000000301a0a9890 */ /* 0x000fe2000fffe0ff */
[----:B------:R-:W-:Y:S01]  /*4e50*/  SEL R0, RZ, 0x1, P0 ;  /* 0x00000001ff007807 */ /* 0x000fe20000000000 */
[----:B------:R-:W-:Y:S01]  /*4e60*/  UMOV UR9, UR17 ;  /* 0x0000001100097c82 */ /* 0x000fe20008000000 */
[----:B------:R-:W-:Y:S01]  /*4e70*/  SEL R29, R29, RZ, P0 ;  /* 0x000000ff1d1d7207 */ /* 0x000fe20000000000 */
[----:B------:R-:W-:Y:S01]  /*4e80*/  IMAD.U32 R9, RZ, RZ, UR8 ;  /* 0x00000008ff097e24 */ /* 0x000fe2000f8e00ff */
[----:B------:R-:W-:Y:S01]  /*4e90*/  @!P4 R2UR UR24, R8 ;  /* 0x000000000818c2ca */ /* 0x000fe200000e0000 */
[----:B------:R-:W-:Y:S01]  /*4ea0*/  @!UP1 ULEA UR8, UR14, UR7, 0xd ;  /* 0x000000070e089291 */ /* 0x000fe2000f8e68ff */
[----:B------:R-:W-:Y:S02]  /*4eb0*/  LOP3.LUT R28, R28, R0, RZ, 0x3c, !PT ;  /* 0x000000001c1c7212 */ /* 0x000fe400078e3cff */
[----:B------:R-:W-:Y:S01]  /*4ec0*/  @!P4 R2UR UR25, R9 ;  /* 0x000000000919c2ca */ /* 0x000fe200000e0000 */
[----:B------:R-:W-:Y:S02]  /*4ed0*/  @!UP1 UIADD3 UR16, UPT, UPT, UR8, 0x200, URZ ;  /* 0x0000020008109890 */ /* 0x000fe4000fffe0ff */
[----:B------:R-:W-:Y:S01]  /*4ee0*/  @!UP1 UIADD3 UR8, UPT, UPT, UR8, 0x1200, URZ ;  /* 0x0000120008089890 */ /* 0x000fe2000fffe0ff */
[----:B------:R-:W-:Y:S09]  /*4ef0*/  VOTEU.ALL UP1, P4 ;  /* 0x0000000000ff7886 */ /* 0x000ff20002020000 */
[----:B------:R2:W-:Y:S01]  /*4f00*/  @!UP2 UTMALDG.3D [UR16], [UR24], desc[UR22] ;  /* 0x000016101800a5b4 */ /* 0x0005e20008011000 */
[----:B------:R2:W-:Y:S01]  /*4f10*/  @!UP1 UTMALDG.3D [UR8], [UR24], desc[UR22] ;  /* 0x00001608180095b4 */ /* 0x0005e20008011000 */
[----:B------:R2:W-:Y:S01]  /*4f20*/  @!P4 SYNCS.ARRIVE.TRANS64.RED.A0TR RZ, [UR13+0x50], R25 ;  /* 0x00005019ffffc9a7 */ /* 0x0005e2000830040d */
[----:B------:R-:W-:Y:S04]  /*4f30*/  UIADD3 UR13, UPT, UPT, UR14, 0x1, URZ ;  /* 0x000000010e0d7890 */ /* 0x000fe8000fffe0ff */
[----:B------:R-:W-:Y:S04]  /*4f40*/  UISETP.NE.AND UP1, UPT, UR13, 0x3, UPT ;  /* 0x000000030d00788c */ /* 0x000fe8000bf25270 */
[----:B------:R-:W-:Y:S02]  /*4f50*/  USEL UR14, URZ, 0x1, UP1 ;  /* 0x00000001ff0e7887 */ /* 0x000fe40008800000 */
[----:B------:R-:W-:Y:S02]  /*4f60*/  USEL UR13, UR13, URZ, UP1 ;  /* 0x000000ff0d0d7287 */ /* 0x000fe40008800000 */
[----:B------:R-:W-:Y:S02]  /*4f70*/  UPLOP3.LUT UP1, UPT, UPT, UPT, UPT, 0x80, 0x8 ;  /* 0x000000000008789c */ /* 0x000fe40003f2f070 */
[----:B------:R-:W-:Y:S01]  /*4f80*/  LOP3.LUT R32, R32, UR14, RZ, 0x3c, !PT ;  /* 0x0000000e20207c12 */ /* 0x000fe2000f8e3cff */
[----:B------:R-:W-:Y:S01]  /*4f90*/  SYNCS.ARRIVE.TRANS64.RED.A1T0 RZ, [UR15], RZ ;  /* 0x000000ffffff79a7 */ /* 0x000fe2000810040f */
[----:B------:R-:W-:Y:S07]  /*4fa0*/  @P3 BRA `(.L_x_95) ;  /* 0xfffffff000e43947 */ /* 0x000fee000383ffff */
[----:B------:R-:W-:Y:S01]  /*4fb0*/  UIADD3 UR7, UPT, UPT, UR7, 0x68, URZ ;  /* 0x0000006807077890 */ /* 0x000fe2000fffe0ff */
[----:B------:R-:W-:-:S03]  /*4fc0*/  SHF.L.U32 R2, R32, 0x1f, RZ ;  /* 0x0000001f20027819 */ /* 0x000fc600000006ff */
[----:B------:R-:W-:-:S09]  /*4fd0*/  ULEA UR4, UR13, UR7, 0x3 ;  /* 0x000000070d047291 */ /* 0x000fd2000f8e18ff */
[----:B------:R-:W1:Y:S02]  /*4fe0*/  SYNCS.PHASECHK.TRANS64.TRYWAIT P0, [UR4], R2 ;  /* 0x00000002ff0075a7 */ /* 0x000e640008001104 */
[----:B-1----:R-:W-:Y:S05]  /*4ff0*/  @!P0 BRA `(.L_x_96) ;  /* 0x00000030008c8947 */ /* 0x002fea0003800000 */
.L_x_173:
        /* <DEDUP_REMOVED lines=9> */
.L_x_175:
[----:B------:R-:W-:-:S04]  /*5090*/  UIADD3 UR5, UPT, UPT, UR5, 0x1, URZ ;  /* 0x0000000105057890 */ /* 0x000fc8000fffe0ff */
[----:B------:R-:W-:-:S04]  /*50a0*/  UISETP.NE.AND UP0, UPT, UR5, 0x3, UPT ;  /* 0x000000030500788c */ /* 0x000fc8000bf05270 */
[----:B------:R-:W-:Y:S02]  /*50b0*/  USEL UR4, URZ, 0x1, UP0 ;  /* 0x00000001ff047887 */ /* 0x000fe40008000000 */
[----:B------:R-:W-:-:S04]  /*50c0*/  USEL UR5, UR5, URZ, UP0 ;  /* 0x000000ff05057287 */ /* 0x000fc80008000000 */
[----:B------:R-:W-:Y:S01]  /*50d0*/  ULEA UR5, UR5, UR7, 0x3 ;  /* 0x0000000705057291 */ /* 0x000fe2000f8e18ff */
[----:B-1----:R-:W-:-:S04]  /*50e0*/  LOP3.LUT R2, R32, UR4, RZ, 0x3c, !PT ;  /* 0x0000000420027c12 */ /* 0x002fc8000f8e3cff */
[----:B------:R-:W-:Y:S01]  /*50f0*/  SHF.L.U32 R2, R2, 0x1f, RZ ;  /* 0x0000001f02027819 */ /* 0x000fe200000006ff */
[----:B------:R-:W-:-:S07]  /*5100*/  IMAD.U32 R0, RZ, RZ, UR5 ;  /* 0x00000005ff007e24 */ /* 0x000fce000f8e00ff */
.L_x_98:
[----:B-1----:R1:W4:Y:S02]  /*5110*/  SYNCS.PHASECHK.TRANS64.TRYWAIT P0, [R0+URZ], R2 ;  /* 0x00000002000075a7 */ /* 0x00232400080011ff */
[----:B----4-:R-:W-:Y:S05]  /*5120*/  @!P0 NANOSLEEP.SYNCS 0x989680 ;  /* 0x009896800000895d */ /* 0x010fea0003900000 */
[----:B------:R-:W4:Y:S02]  /*5130*/  @!P0 SYNCS.PHASECHK.TRANS64 P0, [R0+URZ], R2 ;  /* 0x00000002000085a7 */ /* 0x000f2400080010ff */
[----:B--2-4-:R-:W-:Y:S05]  /*5140*/  @P0 EXIT ;  /* 0x000000000000094d */ /* 0x014fea0003800000 */
[----:B------:R-:W-:Y:S05]  /*5150*/  BRA `(.L_x_98) ;  /* 0xfffffffc00ec7947 */ /* 0x000fea000383ffff */
.L_x_86:
[----:B------:R-:W-:-:S06]  /*5160*/  UISETP.GE.AND UP1, UPT, UR10, 0x4, UPT ;  /* 0x000000040a00788c */ /* 0x000fcc000bf26270 */
[----:B------:R-:W-:-:S13]  /*5170*/  PLOP3.LUT P0, PT, PT, PT, UP1, 0x80, 0x8 ;  /* 0x000000000008781c */ /* 0x000fda0003f0f018 */
[----:B------:R-:W-:Y:S05]  /*5180*/  @!P0 EXIT ;  /* 0x000000000000894d */ /* 0x000fea0003800000 */
[----:B------:R-:W-:Y:S01]  /*5190*/  BAR.SYNC.DEFER_BLOCKING 0x6, 0xa0 ;  /* 0x0182800000007b1d */ /* 0x000fe20000010000 */
[C---:B------:R-:W-:Y:S01]  /*51a0*/  IMAD.SHL.U32 R4, R69.reuse, 0x10, RZ ;  /* 0x0000001045047824 */ /* 0x040fe200078e00ff */
[C---:B------:R-:W-:Y:S01]  /*51b0*/  LOP3.LUT R76, R69.reuse, 0x60, RZ, 0xc0, !PT ;  /* 0x00000060454c7812 */ /* 0x040fe200078ec0ff */
[C---:B------:R-:W-:Y:S01]  /*51c0*/  IMAD.SHL.U32 R3, R68.reuse, 0x200000, RZ ;  /* 0x0020000044037824 */ /* 0x040fe200078e00ff */
[C---:B------:R-:W-:Y:S01]  /*51d0*/  LOP3.LUT R70, R69.reuse, 0x2, RZ, 0xc0, !PT ;  /* 0x0000000245467812 */ /* 0x040fe200078ec0ff */
[----:B------:R-:W-:Y:S01]  /*51e0*/  IMAD.SHL.U32 R5, R68, 0x200, RZ ;  /* 0x0000020044057824 */ /* 0x000fe200078e00ff */
[----:B------:R-:W-:Y:S02]  /*51f0*/  UMOV UR48, 0x400 ;  /* 0x0000040000307882 */ /* 0x000fe40000000000 */
[----:B------:R-:W1:Y:S01]  /*5200*/  LDC R67, c[0x0][0x370] ;  /* 0x0000dc00ff437b82 */ /* 0x000e620000000800 */
[----:B------:R-:W-:Y:S01]  /*5210*/  ULEA UR48, UR37, UR48, 0x18 ;  /* 0x0000003025307291 */ /* 0x000fe2000f8ec0ff */
[C---:B------:R-:W-:Y:S01]  /*5220*/  LOP3.LUT R75, R4.reuse, 0x590, RZ, 0xc0, !PT ;  /* 0x00000590044b7812 */ /* 0x040fe200078ec0ff */
[C---:B------:R-:W-:Y:S01]  /*5230*/  IMAD.SHL.U32 R2, R69.reuse, 0x2, RZ ;  /* 0x0000000245027824 */ /* 0x040fe200078e00ff */
[----:B------:R-:W-:Y:S01]  /*5240*/  LOP3.LUT R4, R4, 0x60, RZ, 0xc0, !PT ;  /* 0x0000006004047812 */ /* 0x000fe200078ec0ff */
[----:B------:R-:W-:Y:S01]  /*5250*/  IMAD.U32 R32, R69, 0x10000, RZ ;  /* 0x0001000045207824 */ /* 0x000fe200078e00ff */
[----:B------:R-:W-:Y:S01]  /*5260*/  LOP3.LUT R3, R3, 0x200000, RZ, 0xc0, !PT ;  /* 0x0020000003037812 */ /* 0x000fe200078ec0ff */
[----:B------:R-:W-:Y:S01]  /*5270*/  UIADD3 UR52, UPT, UPT, UR48, 0x200, URZ ;  /* 0x0000020030347890 */ /* 0x000fe2000fffe0ff */
[----:B------:R-:W2:Y:S01]  /*5280*/  LDC R28, c[0x0][0xb0c] ;  /* 0x0002c300ff1c7b82 */ /* 0x000ea20000000800 */
[----:B------:R-:W-:Y:S01]  /*5290*/  LOP3.LUT R69, R69, 0x4, RZ, 0xc0, !PT ;  /* 0x0000000445457812 */ /* 0x000fe200078ec0ff */
[----:B------:R-:W-:Y:S01]  /*52a0*/  IMAD.MOV.U32 R31, RZ, RZ, RZ ;  /* 0x000000ffff1f7224 */ /* 0x000fe200078e00ff */
[----:B------:R-:W-:-:S02]  /*52b0*/  LOP3.LUT R75, R75, 0x200, R5, 0xf8, !PT ;  /* 0x000002004b4b7812 */ /* 0x000fc400078ef805 */
[----:B------:R-:W-:Y:S02]  /*52c0*/  CS2R R72, SRZ ;  /* 0x0000000000487805 */ /* 0x000fe4000001ff00 */
[----:B------:R-:W-:Y:S01]  /*52d0*/  LOP3.LUT R2, R4, 0xc, R2, 0xf8, !PT ;  /* 0x0000000c04027812 */ /* 0x000fe200078ef802 */
[----:B------:R-:W-:Y:S01]  /*52e0*/  IMAD.MOV.U32 R79, RZ, RZ, RZ ;  /* 0x000000ffff4f7224 */ /* 0x000fe200078e00ff */
[----:B------:R-:W-:Y:S01]  /*52f0*/  LOP3.LUT R32, R3, 0x400000, R32, 0xf8, !PT ;  /* 0x0040000003207812 */ /* 0x000fe200078ef820 */
[----:B------:R-:W3:Y:S01]  /*5300*/  LDC R65, c[0x0][0xb20] ;  /* 0x0002c800ff417b82 */ /* 0x000ee20000000800 */
[----:B------:R-:W4:Y:S01]  /*5310*/  LDS R0, [UR48+0x140] ;  /* 0x00014030ff007984 */ /* 0x000f220008000800 */
[----:B------:R-:W-:Y:S01]  /*5320*/  IADD3 R74, PT, PT, -R69, 0x2, RZ ;  /* 0x00000002454a7810 */ /* 0x000fe20007ffe1ff */
[----:B------:R-:W-:Y:S01]  /*5330*/  IMAD.MOV R70, RZ, RZ, -R70 ;  /* 0x000000ffff467224 */ /* 0x000fe200078e0a46 */
[----:B------:R-:W-:Y:S01]  /*5340*/  LOP3.LUT R75, R75, R2, RZ, 0xfc, !PT ;  /* 0x000000024b4b7212 */ /* 0x000fe200078efcff */
[----:B------:R-:W-:Y:S01]  /*5350*/  IMAD.MOV R69, RZ, RZ, -R69 ;  /* 0x000000ffff457224 */ /* 0x000fe200078e0a45 */
[----:B------:R-:W1:Y:S01]  /*5360*/  LDCU.64 UR54, c[0x0][0x348] ;  /* 0x00006900ff3677ac */ /* 0x000e620008000a00 */
[----:B------:R-:W-:Y:S01]  /*5370*/  IMAD.SHL.U32 R74, R74, 0x10, RZ ;  /* 0x000000104a4a7824 */ /* 0x000fe200078e00ff */
[----:B------:R-:W1:Y:S01]  /*5380*/  LDC R27, c[0x0][0xb30] ;  /* 0x0002cc00ff1b7b82 */ /* 0x000e620000000800 */
[----:B------:R-:W-:Y:S01]  /*5390*/  LEA R75, R75, UR52, 0x2 ;  /* 0x000000344b4b7c11 */ /* 0x000fe2000f8e10ff */
[----:B------:R-:W-:Y:S01]  /*53a0*/  UMOV UR51, 0x1 ;  /* 0x0000000100337882 */ /* 0x000fe20000000000 */
[----:B------:R-:W1:Y:S01]  /*53b0*/  LDCU.64 UR38, c[0x0][0x888] ;  /* 0x00011100ff2677ac */ /* 0x000e620008000a00 */
[----:B------:R-:W1:Y:S04]  /*53c0*/  LDCU.64 UR44, c[0x0][0x890] ;  /* 0x00011200ff2c77ac */ /* 0x000e680008000a00 */
[----:B------:R-:W1:Y:S01]  /*53d0*/  LDC.64 R60, c[0x0][0xb10] ;  /* 0x0002c400ff3c7b82 */ /* 0x000e620000000a00 */
[----:B------:R-:W-:Y:S01]  /*53e0*/  UMOV UR56, URZ ;  /* 0x000000ff00387c82 */ /* 0x000fe20008000000 */
[----:B------:R-:W-:Y:S01]  /*53f0*/  UMOV UR50, URZ ;  /* 0x000000ff00327c82 */ /* 0x000fe20008000000 */
[----:B------:R-:W-:-:S05]  /*5400*/  UMOV UR49, URZ ;  /* 0x000000ff00317c82 */ /* 0x000fca0008000000 */
[----:B------:R-:W1:Y:S08]  /*5410*/  LDC.64 R24, c[0x0][0xb18] ;  /* 0x0002c600ff187b82 */ /* 0x000e700000000a00 */
[----:B------:R-:W1:Y:S08]  /*5420*/  LDC.64 R22, c[0x0][0xb28] ;  /* 0x0002ca00ff167b82 */ /* 0x000e700000000a00 */
[----:B------:R-:W1:Y:S01]  /*5430*/  LDC.64 R58, c[0x0][0x8b0] ;  /* 0x00022c00ff3a7b82 */ /* 0x000e620000000a00 */
[----:B----4-:R-:W-:-:S07]  /*5440*/  IMAD.IADD R32, R0, 0x1, R32 ;  /* 0x0000000100207824 */ /* 0x010fce00078e0220 */
[----:B------:R-:W4:Y:S08]  /*5450*/  LDC.64 R56, c[0x0][0x8a8] ;  /* 0x00022a00ff387b82 */ /* 0x000f300000000a00 */
[----:B--23--:R-:W1:Y:S02]  /*5460*/  LDC R66, c[0x0][0x374] ;  /* 0x0000dd00ff427b82 */ /* 0x00ce640000000800 */
.L_x_129:
[C---:B------:R-:W-:Y:S02]  /*5470*/  LEA R0, R79.reuse, UR48, 0x3 ;  /* 0x000000304f007c11 */ /* 0x040fe4000f8e18ff */
[----:B------:R-:W-:Y:S02]  /*5480*/  SHF.L.U32 R2, R72, 0x1f, RZ ;  /* 0x0000001f48027819 */ /* 0x000fe400000006ff */
[----:B------:R-:W-:Y:S02]  /*5490*/  LEA R16, R79, UR48, 0x4 ;  /* 0x000000304f107c11 */ /* 0x000fe4000f8e20ff */
[----:B------:R-:W2:Y:S02]  /*54a0*/  SYNCS.PHASECHK.TRANS64.TRYWAIT P0, [R0+URZ+0x90], R2 ;  /* 0x00009002000075a7 */ /* 0x000ea400080011ff */
[----:B--23--:R-:W-:Y:S05]  /*54b0*/  @!P0 BRA `(.L_x_99) ;  /* 0x0000002c008c8947 */ /* 0x00cfea0003800000 */
.L_x_176:
[----:B------:R-:W3:Y:S01]  /*54c0*/  LDC.64 R10, c[0x0][0xb10] ;  /* 0x0002c400ff0a7b82 */ /* 0x000ee20000000a00 */
[----:B------:R-:W4:Y:S01]  /*54d0*/  LDS.128 R16, [R16+0x120] ;  /* 0x0001200010107984 */ /* 0x000f220000000c00 */
[----:B-1----:R-:W-:Y:S01]  /*54e0*/  ISETP.NE.AND P1, PT, R27, 0x1, PT ;  /* 0x000000011b00780c */ /* 0x002fe20003f25270 */
[----:B--2---:R-:W-:Y:S01]  /*54f0*/  VIADD R0, R0, 0xa0 ;  /* 0x000000a000007836 */ /* 0x004fe20000000000 */
[----:B------:R-:W-:Y:S04]  /*5500*/  ISETP.GE.AND P0, PT, R26, 0x1, PT ;  /* 0x000000011a00780c */ /* 0x000fe80003f06270 */
[----:B------:R-:W1:Y:S01]  /*5510*/  LDC.64 R8, c[0x0][0xb18] ;  /* 0x0002c600ff087b82 */ /* 0x000e620000000a00 */
[----:B------:R-:W-:Y:S01]  /*5520*/  PRMT R0, RZ, 0x654, R0 ;  /* 0x00000654ff007816 */ /* 0x000fe20000000000 */
[----:B------:R-:W-:Y:S01]  /*5530*/  @!PT LDS RZ, [RZ] ;  /* 0x00000000fffff984 */ /* 0x000fe20000000800 */
[----:B------:R-:W-:Y:S01]  /*5540*/  @!PT LDS RZ, [RZ] ;  /* 0x00000000fffff984 */ /* 0x000fe20000000800 */
[----:B------:R-:W-:Y:S01]  /*5550*/  @!PT LDS RZ, [RZ] ;  /* 0x00000000fffff984 */ /* 0x000fe20000000800 */
[----:B------:R-:W-:Y:S01]  /*5560*/  @!PT LDS RZ, [RZ] ;  /* 0x00000000fffff984 */ /* 0x000fe20000000800 */
[----:B------:R2:W-:Y:S06]  /*5570*/  MEMBAR.ALL.CTA ;  /* 0x0000000000007992 */ /* 0x0005ec0000008000 */
[----:B--2---:R-:W2:Y:S01]  /*5580*/  FENCE.VIEW.ASYNC.S ;  /* 0x00000000000073c6 */ /* 0x004ea20000000000 */
[----:B------:R-:W1:Y:S08]  /*5590*/  @!P1 LDC R12, c[0x0][0xb20] ;  /* 0x0002c800ff0c9b82 */ /* 0x000e700000000800 */
[----:B------:R-:W1:Y:S01]  /*55a0*/  @!P1 LDC R7, c[0x0][0xb0c] ;  /* 0x0002c300ff079b82 */ /* 0x000e620000000800 */
[----:B--2---:R2:W-:Y:S01]  /*55b0*/  SYNCS.ARRIVE.TRANS64.RED.A1T0 RZ, [R0+URZ], RZ ;  /* 0x000000ff00ff79a7 */ /* 0x0045e200081004ff */
[----:B----4-:R-:W-:Y:S04]  /*55c0*/  LOP3.LUT P4, RZ, R18, 0x1, RZ, 0xc0, !PT ;  /* 0x0000000112ff7812 */ /* 0x010fe8000788c0ff */
[----:B------:R-:W-:Y:S09]  /*55d0*/  P2R R77, PR, RZ, 0x10 ;  /* 0x00000010ff4d7803 */ /* 0x000ff20000000000 */
[----:B------:R-:W-:Y:S02]  /*55e0*/  @P4 MOV R30, R16 ;  /* 0x00000010001e4202 */ /* 0x000fe40000000f00 */
[----:B------:R-:W-:Y:S01]  /*55f0*/  @P4 LOP3.LUT R29, R17, 0xffff, RZ, 0xc0, !PT ;  /* 0x0000ffff111d4812 */ /* 0x000fe200078ec0ff */
[----:B--23--:R-:W-:Y:S06]  /*5600*/  @!P0 BRA `(.L_x_100) ;  /* 0x0000000000a48947 */ /* 0x00cfec0003800000 */
[----:B------:R-:W-:Y:S01]  /*5610*/  IMAD.HI.U32 R0, R66, R25, RZ ;  /* 0x0000001942007227 */ /* 0x000fe200078e00ff */
[----:B------:R-:W-:Y:S02]  /*5620*/  ISETP.NE.AND P0, PT, R24, 0x1, PT ;  /* 0x000000011800780c */ /* 0x000fe40003f05270 */
[----:B------:R-:W-:Y:S01]  /*5630*/  ISETP.NE.AND P2, PT, R26, 0x1, PT ;  /* 0x000000011a00780c */ /* 0x000fe20003f45270 */
[----:B------:R-:W-:Y:S01]  /*5640*/  IMAD.HI.U32 R4, R67, R60, RZ ;  /* 0x0000003c43047227 */ /* 0x000fe200078e00ff */
[----:B------:R-:W-:Y:S02]  /*5650*/  SHF.R.U32.HI R0, RZ, R65, R0 ;  /* 0x00000041ff007219 */ /* 0x000fe40000011600 */
[----:B------:R-:W-:Y:S01]  /*5660*/  ISETP.NE.AND P3, PT, R28, 0x1, PT ;  /* 0x000000011c00780c */ /* 0x000fe20003f65270 */
[----:B------:R-:W-:Y:S01]  /*5670*/  IMAD.HI.U32 R6, R29, R25, RZ ;  /* 0x000000191d067227 */ /* 0x000fe200078e00ff */
[-C--:B------:R-:W-:Y:S02]  /*5680*/  SHF.R.U32.HI R4, RZ, R61.reuse, R4 ;  /* 0x0000003dff047219 */ /* 0x080fe40000011604 */
[----:B------:R-:W-:Y:S01]  /*5690*/  SEL R0, R66, R0, !P0 ;  /* 0x0000000042007207 */ /* 0x000fe20004000000 */
[----:B------:R-:W-:Y:S01]  /*56a0*/  IMAD.HI.U32 R5, R30, R60, RZ ;  /* 0x0000003c1e057227 */ /* 0x000fe200078e00ff */
[----:B------:R-:W-:Y:S03]  /*56b0*/  SEL R4, R67, R4, !P3 ;  /* 0x0000000443047207 */ /* 0x000fe60005800000 */
[-C--:B------:R-:W-:Y:S01]  /*56c0*/  IMAD.HI.U32 R3, R0, R22.reuse, RZ ;  /* 0x0000001600037227 */ /* 0x080fe200078e00ff */
[----:B------:R-:W-:Y:S03]  /*56d0*/  SHF.R.U32.HI R5, RZ, R61, R5 ;  /* 0x0000003dff057219 */ /* 0x000fe60000011605 */
[----:B------:R-:W-:Y:S01]  /*56e0*/  IMAD.HI.U32 R2, R4, R22, RZ ;  /* 0x0000001604027227 */ /* 0x000fe200078e00ff */
[----:B------:R-:W-:Y:S02]  /*56f0*/  @P2 SHF.R.U32.HI R0, RZ, R23, R3 ;  /* 0x00000017ff002219 */ /* 0x000fe40000011603 */
[----:B------:R-:W-:Y:S02]  /*5700*/  SHF.R.U32.HI R3, RZ, R65, R6 ;  /* 0x00000041ff037219 */ /* 0x000fe40000011606 */
[----:B------:R-:W-:Y:S01]  /*5710*/  @P2 SHF.R.U32.HI R4, RZ, R23, R2 ;  /* 0x00000017ff042219 */ /* 0x000fe20000011602 */
[----:B------:R-:W-:Y:S01]  /*5720*/  IMAD R0, R26, R0, RZ ;  /* 0x000000001a007224 */ /* 0x000fe200078e02ff */
[----:B------:R-:W-:Y:S02]  /*5730*/  SEL R3, R29, R3, !P0 ;  /* 0x000000031d037207 */ /* 0x000fe40004000000 */
[----:B------:R-:W-:Y:S01]  /*5740*/  SEL R2, R30, R5, !P3 ;  /* 0x000000051e027207 */ /* 0x000fe20005800000 */
[----:B------:R-:W-:Y:S01]  /*5750*/  IMAD R5, R26, R4, RZ ;  /* 0x000000041a057224 */ /* 0x000fe200078e02ff */
[C---:B------:R-:W-:Y:S01]  /*5760*/  ISETP.GE.AND P0, PT, R3.reuse, R0, PT ;  /* 0x000000000300720c */ /* 0x040fe20003f06270 */
[C---:B------:R-:W-:Y:S03]  /*5770*/  IMAD.HI.U32 R0, R3.reuse, R22, RZ ;  /* 0x0000001603007227 */ /* 0x040fe600078e00ff */
[C---:B------:R-:W-:Y:S02]  /*5780*/  ISETP.GE.OR P0, PT, R2.reuse, R5, P0 ;  /* 0x000000050200720c */ /* 0x040fe40000706670 */
[----:B------:R-:W-:Y:S04]  /*5790*/  SHF.R.U32.HI R0, RZ, R23, R0 ;  /* 0x00000017ff007219 */ /* 0x000fe80000011600 */
[C---:B------:R-:W-:Y:S05]  /*57a0*/  SEL R6, R3.reuse, R0, !P2 ;  /* 0x0000000003067207 */ /* 0x040fea0005000000 */
        /* <DEDUP_REMOVED lines=14> */
[----:B------:R-:W-:Y:S07]  /*5890*/  IMAD R29, R3, R24, R29 ;  /* 0x00000018031d7224 */ /* 0x000fee00078e021d */
.L_x_100:
[----:B-1----:R-:W-:Y:S01]  /*58a0*/  @!P1 ISETP.NE.AND P0, PT, R8, 0x1, PT ;  /* 0x000000010800980c */ /* 0x002fe20003f05270 */
[----:B------:R-:W-:Y:S01]  /*58b0*/  @!P1 IMAD.HI.U32 R0, R30, R10, RZ ;  /* 0x0000000a1e009227 */ /* 0x000fe200078e00ff */
[----:B------:R-:W-:Y:S01]  /*58c0*/  @!P1 ISETP.NE.AND P2, PT, R7, 0x1, PT ;  /* 0x000000010700980c */ /* 0x000fe20003f45270 */
[----:B------:R-:W-:Y:S01]  /*58d0*/  ULOP3.LUT UP0, URZ, UR52, 0x1b0, URZ, 0xc0, !UPT ;  /* 0x000001b034ff7892 */ /* 0x000fe2000f80c0ff */
[----:B------:R-:W-:Y:S01]  /*58e0*/  R2UR UR42, R14 ;  /* 0x000000000e2a72ca */ /* 0x000fe200000e0000 */
[----:B------:R-:W-:Y:S01]  /*58f0*/  @!P1 IMAD.HI.U32 R2, R29, R9, RZ ;  /* 0x000000091d029227 */ /* 0x000fe200078e00ff */
[----:B------:R-:W-:Y:S02]  /*5900*/  @!P1 SHF.R.U32.HI R0, RZ, R11, R0 ;  /* 0x0000000bff009219 */ /* 0x000fe40000011600 */
[----:B------:R-:W-:Y:S01]  /*5910*/  R2UR UR41, R15 ;  /* 0x000000000f2972ca */ /* 0x000fe200000e0000 */
[----:B------:R-:W-:Y:S01]  /*5920*/  VIADD R79, R79, 0x1 ;  /* 0x000000014f4f7836 */ /* 0x000fe20000000000 */
[----:B------:R-:W-:Y:S02]  /*5930*/  @!P1 SHF.R.U32.HI R2, RZ, R12, R2 ;  /* 0x0000000cff029219 */ /* 0x000fe40000011602 */
[----:B------:R-:W-:Y:S02]  /*5940*/  @!P1 SEL R3, R30, R0, !P2 ;  /* 0x000000001e039207 */ /* 0x000fe40005000000 */
[----:B------:R-:W-:Y:S02]  /*5950*/  @!P1 SEL R2, R29, R2, !P0 ;  /* 0x000000021d029207 */ /* 0x000fe40004000000 */
[----:B------:R-:W-:Y:S01]  /*5960*/  @P4 SHF.R.U32.HI R71, RZ, 0x10, R17 ;  /* 0x00000010ff474819 */ /* 0x000fe20000011611 */
[----:B------:R-:W-:Y:S02]  /*5970*/  USHF.L.U32 UR42, UR42, 0x6, URZ ;  /* 0x000000062a2a7899 */ /* 0x000fe400080006ff */
[----:B------:R-:W-:Y:S02]  /*5980*/  @!P1 IMAD.IADD R0, R2, 0x1, -R3 ;  /* 0x0000000102009824 */ /* 0x000fe400078e0a03 */
[----:B------:R-:W-:Y:S01]  /*5990*/  @!P1 IMAD.IADD R2, R3, 0x1, -R2 ;  /* 0x0000000103029824 */ /* 0x000fe200078e0a02 */
[----:B------:R-:W-:Y:S01]  /*59a0*/  USHF.L.U32 UR41, UR41, 0x6, URZ ;  /* 0x0000000629297899 */ /* 0x000fe200080006ff */
[----:B------:R-:W-:Y:S02]  /*59b0*/  @!P1 IMAD R30, R0, R7, R30 ;  /* 0x00000007001e9224 */ /* 0x000fe400078e021e */
[----:B------:R-:W-:Y:S01]  /*59c0*/  @!P1 IMAD R29, R2, R8, R29 ;  /* 0x00000008021d9224 */ /* 0x000fe200078e021d */
[----:B------:R-:W-:Y:S08]  /*59d0*/  BRA.U !UP0, `(.L_x_101) ;  /* 0x00000001087c7547 */ /* 0x000ff0000b800000 */
[----:B------:R-:W1:Y:S01]  /*59e0*/  LDCU.64 UR8, c[0x4][0x80] ;  /* 0x01001000ff0877ac */ /* 0x000e620008000a00 */
[----:B------:R-:W-:Y:S01]  /*59f0*/  MOV R2, 0x0 ;  /* 0x0000000000027802 */ /* 0x000fe20000000f00 */
[----:B------:R-:W-:Y:S02]  /*5a00*/  HFMA2 R12, -RZ, RZ, 0, 5.9604644775390625e-08 ;  /* 0x00000001ff0c7431 */ /* 0x000fe400000001ff */
[----:B------:R-:W-:Y:S01]  /*5a10*/  IMAD.MOV.U32 R8, RZ, RZ, 0x70 ;  /* 0x00000070ff087424 */ /* 0x000fe200078e00ff */
[----:B------:R2:W3:Y:S01]  /*5a20*/  LDC.64 R14, c[0x4][R2] ;  /* 0x01000000020e7b82 */ /* 0x0004e20000000a00 */
[----:B------:R-:W4:Y:S01]  /*5a30*/  LDCU.64 UR6, c[0x4][0x88] ;  /* 0x01001100ff0677ac */ /* 0x000f220008000a00 */
[----:B------:R-:W-:Y:S01]  /*5a40*/  IMAD.MOV.U32 R13, RZ, RZ, RZ ;  /* 0x000000ffff0d7224 */ /* 0x000fe200078e00ff */
[----:B------:R-:W2:Y:S01]  /*5a50*/  LDCU.64 UR4, c[0x4][0x8] ;  /* 0x01000100ff0477ac */ /* 0x000ea20008000a00 */
[----:B-1----:R-:W-:Y:S01]  /*5a60*/  MOV R5, UR9 ;  /* 0x0000000900057c02 */ /* 0x002fe20008000f00 */
[----:B------:R-:W-:Y:S01]  /*5a70*/  IMAD.U32 R4, RZ, RZ, UR8 ;  /* 0x00000008ff047e24 */ /* 0x000fe2000f8e00ff */
[----:B----4-:R-:W-:Y:S01]  /*5a80*/  MOV R7, UR7 ;  /* 0x0000000700077c02 */ /* 0x010fe20008000f00 */
[----:B------:R-:W-:Y:S01]  /*5a90*/  IMAD.U32 R6, RZ, RZ, UR6 ;  /* 0x00000006ff067e24 */ /* 0x000fe2000f8e00ff */
[----:B--2---:R-:W-:Y:S01]  /*5aa0*/  MOV R11, UR5 ;  /* 0x00000005000b7c02 */ /* 0x004fe20008000f00 */
[----:B------:R-:W-:Y:S02]  /*5ab0*/  IMAD.U32 R10, RZ, RZ, UR4 ;  /* 0x00000004ff0a7e24 */ /* 0x000fe4000f8e00ff */
[----:B------:R-:W-:Y:S07]  /*5ac0*/  LEPC R20, `(.L_x_102) ;  /* 0x000000001014794e */ /* 0x000fee0000000000 */
[----:B---3-5:R-:W-:Y:S05]  /*5ad0*/  CALL.ABS.NOINC R14 ;  /* 0x000000000e007343 */ /* 0x028fea0003c00000 */
.L_x_102:
[----:B------:R-:W1:Y:S01]  /*5ae0*/  LDCU.64 UR8, c[0x4][0x80] ;  /* 0x01001000ff0877ac */ /* 0x000e620008000a00 */
[----:B------:R-:W2:Y:S01]  /*5af0*/  LDC.64 R2, c[0x4][R2] ;  /* 0x0100000002027b82 */ /* 0x000ea20000000a00 */
[----:B------:R-:W-:Y:S02]  /*5b00*/  HFMA2 R12, -RZ, RZ, 0, 5.9604644775390625e-08 ;  /* 0x00000001ff0c7431 */ /* 0x000fe400000001ff */
[----:B------:R-:W-:Y:S02]  /*5b10*/  IMAD.MOV.U32 R8, RZ, RZ, 0x70 ;  /* 0x00000070ff087424 */ /* 0x000fe400078e00ff */
[----:B------:R-:W-:Y:S01]  /*5b20*/  IMAD.MOV.U32 R13, RZ, RZ, RZ ;  /* 0x000000ffff0d7224 */ /* 0x000fe200078e00ff */
[----:B------:R-:W3:Y:S01]  /*5b30*/  LDCU.64 UR6, c[0x4][0x88] ;  /* 0x01001100ff0677ac */ /* 0x000ee20008000a00 */
[----:B------:R-:W4:Y:S01]  /*5b40*/  LDCU.64 UR4, c[0x4][0x8] ;  /* 0x01000100ff0477ac */ /* 0x000f220008000a00 */
[----:B-1----:R-:W-:Y:S02]  /*5b50*/  MOV R4, UR8 ;  /* 0x0000000800047c02 */ /* 0x002fe40008000f00 */
[----:B------:R-:W-:Y:S02]  /*5b60*/  MOV R5, UR9 ;  /* 0x0000000900057c02 */ /* 0x000fe40008000f00 */
[----:B---3--:R-:W-:Y:S01]  /*5b70*/  MOV R7, UR7 ;  /* 0x0000000700077c02 */ /* 0x008fe20008000f00 */
[----:B------:R-:W-:Y:S01]  /*5b80*/  IMAD.U32 R6, RZ, RZ, UR6 ;  /* 0x00000006ff067e24 */ /* 0x000fe2000f8e00ff */
[----:B----4-:R-:W-:Y:S01]  /*5b90*/  MOV R11, UR5 ;  /* 0x00000005000b7c02 */ /* 0x010fe20008000f00 */
[----:B------:R-:W-:Y:S02]  /*5ba0*/  IMAD.U32 R10, RZ, RZ, UR4 ;  /* 0x00000004ff0a7e24 */ /* 0x000fe4000f8e00ff */
[----:B------:R-:W-:Y:S07]  /*5bb0*/  LEPC R20, `(.L_x_101) ;  /* 0x000000001014794e */ /* 0x000fee0000000000 */
[----:B--2---:R-:W-:Y:S05]  /*5bc0*/  CALL.ABS.NOINC R2 ;  /* 0x0000000002007343 */ /* 0x004fea0003c00000 */
.L_x_101:
[----:B------:R-:W-:Y:S01]  /*5bd0*/  ISETP.NE.U32.AND P4, PT, R58, RZ, PT ;  /* 0x000000ff3a00720c */ /* 0x000fe20003f85070 */
[----:B------:R-:W-:Y:S01]  /*5be0*/  UISETP.NE.AND UP2, UPT, UR53, URZ, UPT ;  /* 0x000000ff3500728c */ /* 0x000fe2000bf45270 */
[----:B------:R-:W-:Y:S01]  /*5bf0*/  ISETP.NE.U32.AND P2, PT, RZ, UR38, PT ;  /* 0x00000026ff007c0c */ /* 0x000fe2000bf45070 */
[----:B------:R-:W-:Y:S01]  /*5c00*/  UISETP.NE.U32.AND UP1, UPT, UR44, URZ, UPT ;  /* 0x000000ff2c00728c */ /* 0x000fe2000bf25070 */
[----:B------:R-:W-:Y:S01]  /*5c10*/  ISETP.NE.AND.EX P4, PT, R59, RZ, PT, P4 ;  /* 0x000000ff3b00720c */ /* 0x000fe20003f85340 */
[----:B------:R-:W-:Y:S01]  /*5c20*/  UPLOP3.LUT UP0, UPT, UPT, UPT, UPT, 0x40, 0x4 ;  /* 0x000000000004789c */ /* 0x000fe20003f0e870 */
[----:B------:R-:W-:Y:S01]  /*5c30*/  ISETP.NE.AND.EX P2, PT, RZ, UR39, PT, P2 ;  /* 0x00000027ff007c0c */ /* 0x000fe2000bf45320 */
[----:B------:R-:W-:Y:S01]  /*5c40*/  UISETP.NE.AND.EX UP1, UPT, UR45, URZ, UPT, UP1 ;  /* 0x000000ff2d00728c */ /* 0x000fe2000bf25310 */
[----:B------:R-:W-:Y:S04]  /*5c50*/  PLOP3.LUT P1, PT, PT, PT, UP2, 0x80, 0x8 ;  /* 0x000000000008781c */ /* 0x000fe80003f2f028 */
[----:B------:R-:W-:Y:S06]  /*5c60*/  @UP2 UPLOP3.LUT UP0, UPT, UPT, UPT, UP1, 0x80, 0x8 ;  /* 0x000000000008289c */ /* 0x000fec0003f0f010 */
[----:B------:R-:W-:Y:S01]  /*5c70*/  PLOP3.LUT P0, PT, PT, PT, UP0, 0x80, 0x8 ;  /* 0x000000000008781c */ /* 0x000fe20003f0f008 */
[----:B------:R-:W-:Y:S01]  /*5c80*/  @!UPT UIADD3 URZ, UPT, UPT, URZ, URZ, URZ ;  /* 0x000000fffffff290 */ /* 0x000fe2000fffe0ff */
[----:B------:R-:W-:Y:S11]  /*5c90*/  BRA.U !UP1, `(.L_x_103) ;  /* 0x0000000109387547 */ /* 0x000ff6000b800000 */
[----:B------:R-:W-:Y:S01]  /*5ca0*/  UISETP.NE.U32.AND UP0, UPT, UR38, URZ, UPT ;  /* 0x000000ff2600728c */ /* 0x000fe2000bf05070 */
[----:B------:R-:W-:Y:S02]  /*5cb0*/  HFMA2 R0, -RZ, RZ, 0, 5.9604644775390625e-08 ;  /* 0x00000001ff007431 */ /* 0x000fe400000001ff */
[----:B------:R-:W-:Y:S01]  /*5cc0*/  IMAD.MOV.U32 R64, RZ, RZ, 0x1 ;  /* 0x00000001ff407424 */ /* 0x000fe200078e00ff */
[----:B------:R-:W-:Y:S06]  /*5cd0*/  UISETP.NE.AND.EX UP0, UPT, UR39, URZ, UPT, UP0 ;  /* 0x000000ff2700728c */ /* 0x000fec000bf05300 */
[----:B------:R-:W-:Y:S05]  /*5ce0*/  PLOP3.LUT P3, PT, PT, PT, UP0, 0x80, 0x8 ;  /* 0x000000000008781c */ /* 0x000fea0003f6f008 */
[----:B------:R-:W1:Y:S01]  /*5cf0*/  @UP0 LDCU.64 UR6, c[0x0][0x888] ;  /* 0x00011100ff0607ac */ /* 0x000e620008000a00 */
[----:B------:R-:W-:Y:S07]  /*5d00*/  @UP0 UIMAD UR4, UR36, UR44, URZ ;  /* 0x0000002c240402a4 */ /* 0x000fee000f8e02ff */
[----:B------:R-:W-:Y:S01]  /*5d10*/  @!P3 PRMT R64, R0, 0x7610, R64 ;  /* 0x000076100040b816 */ /* 0x000fe20000000040 */
[----:B-1----:R-:W-:Y:S03]  /*5d20*/  @UP0 UIMAD.WIDE UR6, UR4, 0x4, UR6 ;  /* 0x00000004040608a5 */ /* 0x002fe6000f8e0206 */
[----:B------:R-:W1:Y:S03]  /*5d30*/  @!UP0 LDCU UR4, c[0x0][0x880] ;  /* 0x00011000ff0487ac */ /* 0x000e660008000800 */
[----:B------:R-:W-:Y:S01]  /*5d40*/  IMAD.U32 R2, RZ, RZ, UR6 ;  /* 0x00000006ff027e24 */ /* 0x000fe2000f8e00ff */
[----:B------:R-:W-:Y:S05]  /*5d50*/  MOV R3, UR7 ;  /* 0x0000000700037c02 */ /* 0x000fea0008000f00 */
[----:B-----5:R2:W5:Y:S02]  /*5d60*/  @P3 LDG.E R35, desc[UR46][R2.64] ;  /* 0x0000002e02233981 */ /* 0x020564000c1e1900 */
[----:B-12---:R-:W-:Y:S02]  /*5d70*/  @!P3 IMAD.U32 R35, RZ, RZ, UR4 ;  /* 0x00000004ff23be24 */ /* 0x006fe4000f8e00ff */
.L_x_103:
[----:B------:R-:W-:Y:S05]  /*5d80*/  @!P4 BRA `(.L_x_104) ;  /* 0x000000000020c947 */ /* 0x000fea0003800000 */
[----:B------:R-:W-:Y:S04]  /*5d90*/  ISETP.NE.U32.AND P3, PT, R56, RZ, PT ;  /* 0x000000ff3800720c */ /* 0x000fe80003f65070 */
[----:B------:R-:W-:Y:S11]  /*5da0*/  ISETP.NE.AND.EX P3, PT, R57, RZ, PT, P3 ;  /* 0x000000ff3900720c */ /* 0x000ff60003f65330 */
[----:B------:R-:W-:Y:S02]  /*5db0*/  @!UPT UIADD3 URZ, UPT, UPT, URZ, URZ, URZ ;  /* 0x000000fffffff290 */ /* 0x000fe4000fffe0ff */
[----:B------:R-:W1:Y:S01]  /*5dc0*/  @P3 LDC.64 R2, c[0x0][0x8a8] ;  /* 0x00022a00ff023b82 */ /* 0x000e620000000a00 */
[----:B------:R-:W-:Y:S04]  /*5dd0*/  @P3 IMAD R0, R58, UR36, RZ ;  /* 0x000000243a003c24 */ /* 0x000fe8000f8e02ff */
[----:B-1----:R-:W-:Y:S05]  /*5de0*/  @P3 IMAD.WIDE R2, R0, 0x4, R2 ;  /* 0x0000000400023825 */ /* 0x002fea00078e0202 */
[----:B-----5:R1:W5:Y:S02]  /*5df0*/  @P3 LDG.E R33, desc[UR46][R2.64] ;  /* 0x0000002e02213981 */ /* 0x020364000c1e1900 */
[----:B-1----:R-:W2:Y:S02]  /*5e00*/  @!P3 LDC R33, c[0x0][0x8a0] ;  /* 0x00022800ff21bb82 */ /* 0x002ea40000000800 */
.L_x_104:
[----:B-----5:R-:W-:Y:S01]  /*5e10*/  FSETP.NEU.AND P3, PT, R35, RZ, PT ;  /* 0x000000ff2300720b */ /* 0x020fe20003f6d000 */
[----:B------:R-:W-:Y:S01]  /*5e20*/  ULOP3.LUT UR4, UR51, 0x1, URZ, 0x3c, !UPT ;  /* 0x0000000133047892 */ /* 0x000fe2000f8e3cff */
[----:B------:R-:W-:Y:S01]  /*5e30*/  SEL R4, RZ, 0xffffffff, P2 ;  /* 0xffffffffff047807 */ /* 0x000fe20001000000 */
[----:B------:R-:W-:Y:S01]  /*5e40*/  IMAD.U32 R88, RZ, RZ, UR56 ;  /* 0x00000038ff587e24 */ /* 0x000fe2000f8e00ff */
[----:B------:R-:W-:Y:S01]  /*5e50*/  @P1 LOP3.LUT P2, RZ, R64, 0xff, RZ, 0xc0, !PT ;  /* 0x000000ff40ff1812 */ /* 0x000fe2000784c0ff */
[----:B------:R-:W-:Y:S01]  /*5e60*/  IMAD.SHL.U32 R83, R70, 0x10, RZ ;  /* 0x0000001046537824 */ /* 0x000fe200078e00ff */
[----:B------:R-:W-:Y:S01]  /*5e70*/  @P1 SEL R0, RZ, 0xffffffff, P3 ;  /* 0xffffffffff001807 */ /* 0x000fe20001800000 */
[----:B------:R-:W-:Y:S01]  /*5e80*/  IMAD.U32 R91, RZ, RZ, UR4 ;  /* 0x00000004ff5b7e24 */ /* 0x000fe2000f8e00ff */
[----:B------:R-:W-:Y:S01]  /*5e90*/  LEA R81, R31, UR48, 0x3 ;  /* 0x000000301f517c11 */ /* 0x000fe2000f8e18ff */
[----:B------:R-:W-:Y:S01]  /*5ea0*/  IMAD.SHL.U32 R88, R88, 0x2000, RZ ;  /* 0x0000200058587824 */ /* 0x000fe200078e00ff */
[----:B------:R-:W-:Y:S01]  /*5eb0*/  @P0 SEL R0, R4, R0, !P2 ;  /* 0x0000000004000207 */ /* 0x000fe20005000000 */
[----:B------:R-:W-:Y:S01]  /*5ec0*/  IMAD.SHL.U32 R82, R69, 0x10, RZ ;  /* 0x0000001045527824 */ /* 0x000fe200078e00ff */
[----:B------:R-:W-:Y:S01]  /*5ed0*/  PLOP3.LUT P2, PT, PT, PT, UP1, 0x80, 0x8 ;  /* 0x000000000008781c */ /* 0x000fe20003f4f018 */
[----:B------:R-:W-:Y:S01]  /*5ee0*/  IMAD.IADD R87, R75, 0x1, R88 ;  /* 0x000000014b577824 */ /* 0x000fe200078e0258 */
[----:B------:R-:W-:Y:S01]  /*5ef0*/  @P1 LOP3.LUT R0, R0, 0x1, RZ, 0xc0, !PT ;  /* 0x0000000100001812 */ /* 0x000fe200078ec0ff */
[----:B------:R-:W-:Y:S01]  /*5f00*/  BSSY B1, `(.L_x_105) ;  /* 0x0000039000017945 */ /* 0x000fe20003800000 */
[----:B------:R-:W-:Y:S01]  /*5f10*/  LOP3.LUT P4, R78, R64, 0xff, RZ, 0xc0, !PT ;  /* 0x000000ff404e7812 */ /* 0x000fe2000788c0ff */
[----:B------:R-:W-:Y:S01]  /*5f20*/  IMAD.IADD R86, R87, 0x1, R83 ;  /* 0x0000000157567824 */ /* 0x000fe200078e0253 */
[----:B------:R-:W-:Y:S01]  /*5f30*/  ISETP.NE.U32.OR P5, PT, R0, 0x1, !P1 ;  /* 0x000000010000780c */ /* 0x000fe20004fa5470 */
[----:B------:R-:W-:Y:S01]  /*5f40*/  IMAD.U32 R0, RZ, RZ, UR56 ;  /* 0x00000038ff007e24 */ /* 0x000fe2000f8e00ff */
[----:B------:R-:W-:Y:S01]  /*5f50*/  SEL R3, RZ, 0xffffffff, P3 ;  /* 0xffffffffff037807 */ /* 0x000fe20001800000 */
[----:B------:R-:W-:Y:S01]  /*5f60*/  IMAD.MOV.U32 R90, RZ, RZ, 0x1 ;  /* 0x00000001ff5a7424 */ /* 0x000fe200078e00ff */
[----:B------:R-:W-:Y:S01]  /*5f70*/  P2R R80, PR, RZ, 0x20 ;  /* 0x00000020ff507803 */ /* 0x000fe20000000000 */
[----:B------:R-:W-:Y:S01]  /*5f80*/  IMAD R34, R31, 0x20, R32 ;  /* 0x000000201f227824 */ /* 0x000fe200078e0220 */
[----:B------:R-:W-:Y:S01]  /*5f90*/  LEA R0, R0, UR48, 0x3 ;  /* 0x0000003000007c11 */ /* 0x000fe2000f8e18ff */
[----:B------:R-:W-:Y:S01]  /*5fa0*/  IMAD.U32 R89, RZ, RZ, UR56 ;  /* 0x00000038ff597e24 */ /* 0x000fe2000f8e00ff */
[----:B------:R-:W-:Y:S02]  /*5fb0*/  @P2 SEL R3, R4, R3, !P4 ;  /* 0x0000000304032207 */ /* 0x000fe40006000000 */
[----:B------:R-:W-:Y:S02]  /*5fc0*/  CS2R R46, SRZ ;  /* 0x00000000002e7805 */ /* 0x000fe4000001ff00 */
[----:B------:R-:W-:Y:S02]  /*5fd0*/  CS2R R44, SRZ ;  /* 0x00000000002c7805 */ /* 0x000fe4000001ff00 */
[----:B------:R-:W-:Y:S02]  /*5fe0*/  CS2R R42, SRZ ;  /* 0x00000000002a7805 */ /* 0x000fe4000001ff00 */
[----:B------:R-:W-:Y:S02]  /*5ff0*/  LOP3.LUT R3, R3, 0x1, RZ, 0xc0, !PT ;  /* 0x0000000103037812 */ /* 0x000fe400078ec0ff */
[----:B------:R-:W-:Y:S02]  /*6000*/  CS2R R40, SRZ ;  /* 0x0000000000287805 */ /* 0x000fe4000001ff00 */
[----:B------:R-:W-:Y:S02]  /*6010*/  @P5 SHF.L.U32 R2, R91, 0x1f, RZ ;  /* 0x0000001f5b025819 */ /* 0x000fe400000006ff */
[----:B------:R-:W-:Y:S02]  /*6020*/  CS2R R50, SRZ ;  /* 0x0000000000327805 */ /* 0x000fe4000001ff00 */
[----:B------:R-:W-:Y:S02]  /*6030*/  ISETP.NE.U32.AND P2, PT, R3, 0x1, PT ;  /* 0x000000010300780c */ /* 0x000fe40003f45070 */
[----:B------:R-:W-:Y:S01]  /*6040*/  CS2R R48, SRZ ;  /* 0x0000000000307805 */ /* 0x000fe2000001ff00 */
[----:B------:R1:W3:Y:S01]  /*6050*/  @P5 SYNCS.PHASECHK.TRANS64.TRYWAIT P1, [R0+URZ+0x50], R2 ;  /* 0x00005002000055a7 */ /* 0x0002e200080211ff */
[----:B------:R-:W-:Y:S02]  /*6060*/  CS2R R54, SRZ ;  /* 0x0000000000367805 */ /* 0x000fe4000001ff00 */
[----:B------:R-:W-:Y:S02]  /*6070*/  P2R R92, PR, RZ, 0x4 ;  /* 0x00000004ff5c7803 */ /* 0x000fe40000000000 */
[----:B------:R-:W-:Y:S01]  /*6080*/  CS2R R52, SRZ ;  /* 0x0000000000347805 */ /* 0x000fe2000001ff00 */
[----:B------:R-:W-:Y:S02]  /*6090*/  IMAD.IADD R85, R87, 0x1, R82 ;  /* 0x0000000157557824 */ /* 0x000fe400078e0252 */
[----:B------:R-:W-:Y:S01]  /*60a0*/  IMAD.IADD R84, R74, 0x1, R86 ;  /* 0x000000014a547824 */ /* 0x000fe200078e0256 */
[----:B-1----:R-:W-:Y:S04]  /*60b0*/  SHF.L.U32 R2, R73, 0x1f, RZ ;  /* 0x0000001f49027819 */ /* 0x002fe800000006ff */
[----:B------:R1:W4:Y:S01]  /*60c0*/  SYNCS.PHASECHK.TRANS64.TRYWAIT P0, [R81+URZ+0xb0], R2 ;  /* 0x0000b002510075a7 */ /* 0x00032200080011ff */
[----:B---3--:R-:W-:Y:S01]  /*60d0*/  @P5 SEL R90, RZ, 0x1, !P1 ;  /* 0x00000001ff5a5807 */ /* 0x008fe20004800000 */
[----:B-1----:R-:W-:Y:S06]  /*60e0*/  @!P5 BRA `(.L_x_106) ;  /* 0x000000000068d947 */ /* 0x002fec0003800000 */
[----:B------:R-:W-:Y:S01]  /*60f0*/  ISETP.NE.AND P1, PT, R90, RZ, PT ;  /* 0x000000ff5a00720c */ /* 0x000fe20003f25270 */
[----:B------:R-:W-:Y:S01]  /*6100*/  BSSY B0, `(.L_x_107) ;  /* 0x000000d000007945 */ /* 0x000fe20003800000 */
[----:B------:R-:W-:Y:S02]  /*6110*/  CS2R R54, SRZ ;  /* 0x0000000000367805 */ /* 0x000fe4000001ff00 */
[----:B------:R-:W-:Y:S02]  /*6120*/  CS2R R52, SRZ ;  /* 0x0000000000347805 */ /* 0x000fe4000001ff00 */
[----:B------:R-:W-:Y:S02]  /*6130*/  CS2R R50, SRZ ;  /* 0x0000000000327805 */ /* 0x000fe4000001ff00 */
[----:B------:R-:W-:Y:S02]  /*6140*/  CS2R R48, SRZ ;  /* 0x0000000000307805 */ /* 0x000fe4000001ff00 */
[----:B------:R-:W-:Y:S02]  /*6150*/  CS2R R42, SRZ ;  /* 0x00000000002a7805 */ /* 0x000fe4000001ff00 */
[----:B------:R-:W-:Y:S02]  /*6160*/  CS2R R40, SRZ ;  /* 0x0000000000287805 */ /* 0x000fe4000001ff00 */
[----:B------:R-:W-:Y:S02]  /*6170*/  CS2R R46, SRZ ;  /* 0x00000000002e7805 */ /* 0x000fe4000001ff00 */
[----:B------:R-:W-:Y:S01]  /*6180*/  CS2R R44, SRZ ;  /* 0x00000000002c7805 */ /* 0x000fe2000001ff00 */
[----:B------:R-:W-:Y:S06]  /*6190*/  @P1 BRA `(.L_x_108) ;  /* 0x00000000000c1947 */ /* 0x000fec0003800000 */
[----:B------:R-:W-:Y:S04]  /*61a0*/  SHF.L.U32 R3, R91, 0x1f, RZ ;  /* 0x0000001f5b037819 */ /* 0x000fe800000006ff */
[----:B------:R-:W1:Y:S02]  /*61b0*/  SYNCS.PHASECHK.TRANS64.TRYWAIT P1, [R0+URZ+0x50], R3 ;  /* 0x00005003000075a7 */ /* 0x000e6400080211ff */
[----:B-1----:R-:W-:Y:S05]  /*61c0*/  @!P1 BRA `(.L_x_109) ;  /* 0x00000020005c9947 */ /* 0x002fea0003800000 */
.L_x_108:
[----:B------:R-:W-:Y:S05]  /*61d0*/  BSYNC B0 ;  /* 0x0000000000007941 */ /* 0x000fea0003800000 */
.L_x_107:
[----:B------:R-:W-:Y:S01]  /*61e0*/  ISETP.NE.AND P1, PT, R92, RZ, PT ;  /* 0x000000ff5c00720c */ /* 0x000fe20003f25270 */
[----:B------:R-:W-:Y:S04]  /*61f0*/  UIADD3 UR5, UPT, UPT, UR56, 0x1, URZ ;  /* 0x0000000138057890 */ /* 0x000fe8000fffe0ff */
[----:B------:R-:W-:Y:S04]  /*6200*/  UISETP.NE.AND UP0, UPT, UR5, 0x3, UPT ;  /* 0x000000030500788c */ /* 0x000fe8000bf05270 */
[----:B------:R-:W-:Y:S02]  /*6210*/  USEL UR4, URZ, 0x1, UP0 ;  /* 0x00000001ff047887 */ /* 0x000fe40008000000 */
[----:B------:R-:W-:Y:S02]  /*6220*/  USEL UR5, UR5, URZ, UP0 ;  /* 0x000000ff05057287 */ /* 0x000fe40008000000 */
[----:B------:R3:W1:Y:S02]  /*6230*/  @P1 LDS.128 R52, [R87] ;  /* 0x0000000057341984 */ /* 0x0006640000000c00 */
[----:B------:R-:W-:Y:S02]  /*6240*/  LOP3.LUT R91, R91, UR4, RZ, 0x3c, !PT ;  /* 0x000000045b5b7c12 */ /* 0x000fe4000f8e3cff */
[----:B------:R3:W1:Y:S01]  /*6250*/  @P1 LDS.128 R48, [R86+0x10] ;  /* 0x0000100056301984 */ /* 0x0006620000000c00 */
[----:B------:R-:W-:Y:S03]  /*6260*/  IMAD.U32 R89, RZ, RZ, UR5 ;  /* 0x00000005ff597e24 */ /* 0x000fe6000f8e00ff */
[----:B------:R3:W1:Y:S04]  /*6270*/  @P1 LDS.128 R40, [R85+0x20] ;  /* 0x0000200055281984 */ /* 0x0006680000000c00 */
[----:B------:R3:W1:Y:S02]  /*6280*/  @P1 LDS.128 R44, [R84+0x10] ;  /* 0x00001000542c1984 */ /* 0x0006640000000c00 */
.L_x_106:
[----:B------:R-:W-:Y:S05]  /*6290*/  BSYNC B1 ;  /* 0x0000000000017941 */ /* 0x000fea0003800000 */
.L_x_105:
[----:B-1----:R-:W-:Y:S04]  /*62a0*/  SHF.R.U32.HI R0, RZ, 0x15, R34 ;  /* 0x00000015ff007819 */ /* 0x002fe80000011622 */
[----:B------:R-:W-:Y:S01]  /*62b0*/  LOP3.LUT P1, RZ, R0, 0x3, R68, 0x48, !PT ;  /* 0x0000000300ff7812 */ /* 0x000fe20007824844 */
[----:B------:R-:W-:Y:S01]  /*62c0*/  @!UPT UIADD3 URZ, UPT, UPT, URZ, URZ, URZ ;  /* 0x000000fffffff290 */ /* 0x000fe2000fffe0ff */
[----:B----4-:R-:W-:Y:S11]  /*62d0*/  @P0 BRA `(.L_x_110) ;  /* 0x0000000000080947 */ /* 0x010ff60003800000 */
[----:B------:R-:W1:Y:S02]  /*62e0*/  SYNCS.PHASECHK.TRANS64.TRYWAIT P0, [R81+URZ+0xb0], R2 ;  /* 0x0000b002510075a7 */ /* 0x000e6400080011ff */
[----:B-1----:R-:W-:Y:S05]  /*62f0*/  @!P0 BRA `(.L_x_111) ;  /* 0x0000002000248947 */ /* 0x002fea0003800000 */
.L_x_110:
[----:B------:R-:W-:Y:S05]  /*6300*/  @!P1 BRA `(.L_x_112) ;  /* 0x0000000000409947 */ /* 0x000fea0003800000 */
[----:B------:R-:W4:Y:S01]  /*6310*/  LDCU.64 UR8, c[0x4][0x70] ;  /* 0x01000e00ff0877ac */ /* 0x000f220008000a00 */
[----:B------:R-:W-:Y:S01]  /*6320*/  MOV R3, 0x0 ;  /* 0x0000000000037802 */ /* 0x000fe20000000f00 */
[----:B------:R-:W-:Y:S02]  /*6330*/  HFMA2 R12, -RZ, RZ, 0, 5.9604644775390625e-08 ;  /* 0x00000001ff0c7431 */ /* 0x000fe400000001ff */
[----:B------:R-:W-:Y:S02]  /*6340*/  IMAD.MOV.U32 R8, RZ, RZ, 0x192 ;  /* 0x00000192ff087424 */ /* 0x000fe400078e00ff */
[----:B------:R-:W-:Y:S01]  /*6350*/  IMAD.MOV.U32 R13, RZ, RZ, RZ ;  /* 0x000000ffff0d7224 */ /* 0x000fe200078e00ff */
[----:B------:R-:W5:Y:S01]  /*6360*/  LDCU.64 UR6, c[0x4][0x78] ;  /* 0x01000f00ff0677ac */ /* 0x000f620008000a00 */
[----:B-1----:R-:W1:Y:S01]  /*6370*/  LDC.64 R2, c[0x4][R3] ;  /* 0x0100000003027b82 */ /* 0x002e620000000a00 */
[----:B------:R-:W2:Y:S01]  /*6380*/  LDCU.64 UR4, c[0x4][0x10] ;  /* 0x01000200ff0477ac */ /* 0x000ea20008000a00 */
[----:B----4-:R-:W-:Y:S01]  /*6390*/  MOV R5, UR9 ;  /* 0x0000000900057c02 */ /* 0x010fe20008000f00 */
[----:B------:R-:W-:Y:S01]  /*63a0*/  IMAD.U32 R4, RZ, RZ, UR8 ;  /* 0x00000008ff047e24 */ /* 0x000fe2000f8e00ff */
[----:B-----5:R-:W-:Y:S01]  /*63b0*/  MOV R7, UR7 ;  /* 0x0000000700077c02 */ /* 0x020fe20008000f00 */
[----:B------:R-:W-:Y:S01]  /*63c0*/  IMAD.U32 R6, RZ, RZ, UR6 ;  /* 0x00000006ff067e24 */ /* 0x000fe2000f8e00ff */
[----:B--2---:R-:W-:Y:S01]  /*63d0*/  MOV R11, UR5 ;  /* 0x00000005000b7c02 */ /* 0x004fe20008000f00 */
[----:B------:R-:W-:Y:S02]  /*63e0*/  IMAD.U32 R10, RZ, RZ, UR4 ;  /* 0x00000004ff0a7e24 */ /* 0x000fe4000f8e00ff */
[----:B------:R-:W-:Y:S07]  /*63f0*/  LEPC R20, `(.L_x_112) ;  /* 0x000000001014794e */ /* 0x000fee0000000000 */
[----:B-1-3--:R-:W-:Y:S05]  /*6400*/  CALL.ABS.NOINC R2 ;  /* 0x0000000002007343 */ /* 0x00afea0003c00000 */
.L_x_112:
[----:B------:R-:W-:Y:S01]  /*6410*/  LOP3.LUT R20, R52, 0xffffe000, RZ, 0xc0, !PT ;  /* 0xffffe00034147812 */ /* 0x000fe200078ec0ff */
[----:B------:R-:W-:Y:S05]  /*6420*/  WARPSYNC.ALL ;  /* 0x0000000000007948 */ /* 0x000fea0003800000 */
[----:B------:R-:W-:Y:S01]  /*6430*/  R2UR UR4, R34 ;  /* 0x00000000220472ca */ /* 0x000fe200000e0000 */
[----:B------:R-:W-:Y:S01]  /*6440*/  BSSY.RECONVERGENT B0, `(.L_x_113) ;  /* 0x000005b000007945 */ /* 0x000fe20003800200 */
[----:B------:R-:W-:Y:S11]  /*6450*/  ISETP.NE.AND P0, PT, R76, RZ, PT ;  /* 0x000000ff4c00720c */ /* 0x000ff60003f05270 */
[----:B------:R-:W2:Y:S02]  /*6460*/  LDTM.x16 R4, tmem[UR4] ;  /* 0x00000004000479ee */ /* 0x000ea40008240000 */
[C---:B--2---:R-:W-:Y:S01]  /*6470*/  FMUL R0, R33.reuse, R4 ;  /* 0x0000000421007220 */ /* 0x044fe20000400000 */
[C---:B-1----:R-:W-:Y:S01]  /*6480*/  FMUL R2, R33.reuse, R5 ;  /* 0x0000000521027220 */ /* 0x042fe20000400000 */
[C---:B------:R-:W-:Y:S01]  /*6490*/  FMUL R4, R33.reuse, R8 ;  /* 0x0000000821047220 */ /* 0x040fe20000400000 */
[C---:B------:R-:W-:Y:S01]  /*64a0*/  FMUL R5, R33.reuse, R9 ;  /* 0x0000000921057220 */ /* 0x040fe20000400000 */
[C---:B------:R-:W-:Y:S01]  /*64b0*/  FMUL R8, R33.reuse, R12 ;  /* 0x0000000c21087220 */ /* 0x040fe20000400000 */
[C---:B------:R-:W-:Y:S01]  /*64c0*/  FMUL R9, R33.reuse, R13 ;  /* 0x0000000d21097220 */ /* 0x040fe20000400000 */
[----:B------:R-:W-:Y:S01]  /*64d0*/  FMUL R12, R33, R16 ;  /* 0x00000010210c7220 */ /* 0x000fe20000400000 */
[----:B------:R-:W-:Y:S01]  /*64e0*/  LOP3.LUT R16, R53, 0xffffe000, RZ, 0xc0, !PT ;  /* 0xffffe00035107812 */ /* 0x000fe200078ec0ff */
[----:B------:R-:W-:Y:S01]  /*64f0*/  FMUL R13, R33, R17 ;  /* 0x00000011210d7220 */ /* 0x000fe20000400000 */
[----:B------:R-:W-:Y:S01]  /*6500*/  LOP3.LUT R17, R54, 0xffffe000, RZ, 0xc0, !PT ;  /* 0xffffe00036117812 */ /* 0x000fe200078ec0ff */
[----:B------:R-:W-:Y:S01]  /*6510*/  FFMA R36, R35, R20, R0 ;  /* 0x0000001423247223 */ /* 0x000fe20000000000 */
[----:B------:R-:W-:Y:S01]  /*6520*/  LOP3.LUT R0, R55, 0xffffe000, RZ, 0xc0, !PT ;  /* 0xffffe00037007812 */ /* 0x000fe200078ec0ff */
[C---:B------:R-:W-:Y:S01]  /*6530*/  FMUL R3, R33.reuse, R6 ;  /* 0x0000000621037220 */ /* 0x040fe20000400000 */
[C---:B------:R-:W-:Y:S01]  /*6540*/  FMUL R6, R33.reuse, R10 ;  /* 0x0000000a21067220 */ /* 0x040fe20000400000 */
[C---:B------:R-:W-:Y:S01]  /*6550*/  FMUL R7, R33.reuse, R7 ;  /* 0x0000000721077220 */ /* 0x040fe20000400000 */
[----:B------:R-:W-:Y:S01]  /*6560*/  F2FP.TF32.F32.PACK_B R36, R36 ;  /* 0x00000024ff24723e */ /* 0x000fe200024050ff */
[C---:B------:R-:W-:Y:S01]  /*6570*/  FMUL R10, R33.reuse, R14 ;  /* 0x0000000e210a7220 */ /* 0x040fe20000400000 */
[----:B------:R-:W-:Y:S01]  /*6580*/  FMUL R14, R33, R18 ;  /* 0x00000012210e7220 */ /* 0x000fe20000400000 */
[----:B------:R-:W-:Y:S01]  /*6590*/  LOP3.LUT R18, R48, 0xffffe000, RZ, 0xc0, !PT ;  /* 0xffffe00030127812 */ /* 0x000fe200078ec0ff */
[----:B------:R-:W-:Y:S01]  /*65a0*/  FFMA R37, R35, R16, R2 ;  /* 0x0000001023257223 */ /* 0x000fe20000000002 */
[----:B------:R-:W-:Y:S01]  /*65b0*/  LOP3.LUT R2, R49, 0xffffe000, RZ, 0xc0, !PT ;  /* 0xffffe00031027812 */ /* 0x000fe200078ec0ff */
[----:B------:R-:W-:Y:S01]  /*65c0*/  FFMA R38, R35, R17, R3 ;  /* 0x0000001123267223 */ /* 0x000fe20000000003 */
[----:B------:R-:W-:Y:S01]  /*65d0*/  LOP3.LUT R3, R51, 0xffffe000, RZ, 0xc0, !PT ;  /* 0xffffe00033037812 */ /* 0x000fe200078ec0ff */
[C---:B------:R-:W-:Y:S01]  /*65e0*/  FFMA R39, R35.reuse, R0, R7 ;  /* 0x0000000023277223 */ /* 0x040fe20000000007 */
[----:B------:R-:W-:Y:S01]  /*65f0*/  LOP3.LUT R0, R50, 0xffffe000, RZ, 0xc0, !PT ;  /* 0xffffe00032007812 */ /* 0x000fe200078ec0ff */
[C---:B------:R-:W-:Y:S01]  /*6600*/  FFMA R4, R35.reuse, R18, R4 ;  /* 0x0000001223047223 */ /* 0x040fe20000000004 */
[----:B------:R-:W-:Y:S01]  /*6610*/  F2FP.TF32.F32.PACK_B R37, R37 ;  /* 0x00000025ff25723e */ /* 0x000fe200024050ff */
[----:B------:R-:W-:Y:S01]  /*6620*/  FFMA R5, R35, R2, R5 ;  /* 0x0000000223057223 */ /* 0x000fe20000000005 */
[----:B------:R-:W-:Y:S01]  /*6630*/  FMUL R11, R33, R11 ;  /* 0x0000000b210b7220 */ /* 0x000fe20000400000 */
[----:B------:R-:W-:Y:S01]  /*6640*/  F2FP.TF32.F32.PACK_B R38, R38 ;  /* 0x00000026ff26723e */ /* 0x000fe200024050ff */
[C---:B------:R-:W-:Y:S01]  /*6650*/  FFMA R6, R35.reuse, R0, R6 ;  /* 0x0000000023067223 */ /* 0x040fe20000000006 */
[----:B------:R-:W-:Y:S01]  /*6660*/  F2FP.TF32.F32.PACK_B R39, R39 ;  /* 0x00000027ff27723e */ /* 0x000fe200024050ff */
[----:B------:R-:W-:Y:S01]  /*6670*/  FFMA R7, R35, R3, R11 ;  /* 0x0000000323077223 */ /* 0x000fe2000000000b */
[----:B------:R-:W-:Y:S01]  /*6680*/  LOP3.LUT R2, R40, 0xffffe000, RZ, 0xc0, !PT ;  /* 0xffffe00028027812 */ /* 0x000fe200078ec0ff */
[----:B------:R-:W-:Y:S01]  /*6690*/  FMUL R15, R33, R15 ;  /* 0x0000000f210f7220 */ /* 0x000fe20000400000 */
[----:B------:R-:W-:Y:S01]  /*66a0*/  LOP3.LUT R16, R41, 0xffffe000, RZ, 0xc0, !PT ;  /* 0xffffe00029107812 */ /* 0x000fe200078ec0ff */
[----:B------:R1:W-:Y:S01]  /*66b0*/  STS.128 [R87], R36 ;  /* 0x0000002457007388 */ /* 0x0003e20000000c00 */
[----:B------:R-:W-:Y:S01]  /*66c0*/  LOP3.LUT R0, R42, 0xffffe000, RZ, 0xc0, !PT ;  /* 0xffffe0002a007812 */ /* 0x000fe200078ec0ff */
[----:B------:R-:W-:Y:S01]  /*66d0*/  FFMA R8, R35, R2, R8 ;  /* 0x0000000223087223 */ /* 0x000fe20000000008 */
[----:B------:R-:W-:Y:S01]  /*66e0*/  LOP3.LUT R2, R43, 0xffffe000, RZ, 0xc0, !PT ;  /* 0xffffe0002b027812 */ /* 0x000fe200078ec0ff */
[C---:B------:R-:W-:Y:S01]  /*66f0*/  FFMA R9, R35.reuse, R16, R9 ;  /* 0x0000001023097223 */ /* 0x040fe20000000009 */
[----:B------:R-:W-:Y:S01]  /*6700*/  F2FP.TF32.F32.PACK_B R4, R4 ;  /* 0x00000004ff04723e */ /* 0x000fe200024050ff */
[C---:B------:R-:W-:Y:S01]  /*6710*/  FFMA R10, R35.reuse, R0, R10 ;  /* 0x00000000230a7223 */ /* 0x040fe2000000000a */
[----:B------:R-:W-:Y:S01]  /*6720*/  F2FP.TF32.F32.PACK_B R5, R5 ;  /* 0x00000005ff05723e */ /* 0x000fe200024050ff */
[----:B------:R-:W-:Y:S01]  /*6730*/  FFMA R11, R35, R2, R15 ;  /* 0x00000002230b7223 */ /* 0x000fe2000000000f */
[----:B------:R-:W-:Y:S01]  /*6740*/  F2FP.TF32.F32.PACK_B R6, R6 ;  /* 0x00000006ff06723e */ /* 0x000fe200024050ff */
[----:B------:R-:W-:Y:S01]  /*6750*/  FMUL R19, R33, R19 ;  /* 0x0000001321137220 */ /* 0x000fe20000400000 */
[----:B------:R-:W-:Y:S02]  /*6760*/  F2FP.TF32.F32.PACK_B R7, R7 ;  /* 0x00000007ff07723e */ /* 0x000fe400024050ff */
[----:B------:R-:W-:Y:S02]  /*6770*/  LOP3.LUT R3, R44, 0xffffe000, RZ, 0xc0, !PT ;  /* 0xffffe0002c037812 */ /* 0x000fe400078ec0ff */
[----:B------:R-:W-:Y:S01]  /*6780*/  LOP3.LUT R0, R45, 0xffffe000, RZ, 0xc0, !PT ;  /* 0xffffe0002d007812 */ /* 0x000fe200078ec0ff */
[----:B------:R1:W-:Y:S01]  /*6790*/  STS.128 [R86+0x10], R4 ;  /* 0x0000100456007388 */ /* 0x0003e20000000c00 */
        /* <DEDUP_REMOVED lines=8> */
[----:B------:R-:W-:Y:S02]  /*6820*/  F2FP.TF32.F32.PACK_B R10, R10 ;  /* 0x0000000aff0a723e */ /* 0x000fe400024050ff */
[----:B------:R-:W-:Y:S02]  /*6830*/  F2FP.TF32.F32.PACK_B R11, R11 ;  /* 0x0000000bff0b723e */ /* 0x000fe400024050ff */
[----:B------:R-:W-:Y:S02]  /*6840*/  F2FP.TF32.F32.PACK_B R12, R12 ;  /* 0x0000000cff0c723e */ /* 0x000fe400024050ff */
[----:B------:R-:W-:Y:S01]  /*6850*/  F2FP.TF32.F32.PACK_B R13, R13 ;  /* 0x0000000dff0d723e */ /* 0x000fe200024050ff */
[----:B------:R1:W-:Y:S01]  /*6860*/  STS.128 [R85+0x20], R8 ;  /* 0x0000200855007388 */ /* 0x0003e20000000c00 */
[----:B------:R-:W-:Y:S02]  /*6870*/  F2FP.TF32.F32.PACK_B R14, R14 ;  /* 0x0000000eff0e723e */ /* 0x000fe400024050ff */
[----:B------:R-:W-:Y:S05]  /*6880*/  F2FP.TF32.F32.PACK_B R15, R15 ;  /* 0x0000000fff0f723e */ /* 0x000fea00024050ff */
[----:B------:R1:W-:Y:S01]  /*6890*/  STS.128 [R84+0x10], R12 ;  /* 0x0000100c54007388 */ /* 0x0003e20000000c00 */
[----:B------:R-:W-:Y:S01]  /*68a0*/  @!PT LDS RZ, [RZ] ;  /* 0x00000000fffff984 */ /* 0x000fe20000000800 */
[----:B------:R-:W-:Y:S01]  /*68b0*/  @!PT LDS RZ, [RZ] ;  /* 0x00000000fffff984 */ /* 0x000fe20000000800 */
[----:B------:R-:W-:Y:S01]  /*68c0*/  @!PT LDS RZ, [RZ] ;  /* 0x00000000fffff984 */ /* 0x000fe20000000800 */
[----:B------:R-:W-:Y:S01]  /*68d0*/  @!PT LDS RZ, [RZ] ;  /* 0x00000000fffff984 */ /* 0x000fe20000000800 */
[----:B------:R2:W-:Y:S07]  /*68e0*/  MEMBAR.ALL.CTA ;  /* 0x0000000000007992 */ /* 0x0005ee0000008000 */
[----:B--2---:R-:W2:Y:S02]  /*68f0*/  FENCE.VIEW.ASYNC.S ;  /* 0x00000000000073c6 */ /* 0x004ea40000000000 */
[----:B--2---:R-:W-:Y:S06]  /*6900*/  BAR.SYNC.DEFER_BLOCKING 0x1, 0x80 ;  /* 0x0042000000007b1d */ /* 0x004fec0000010000 */
[----:B------:R-:W-:Y:S05]  /*6910*/  @P0 BRA `(.L_x_114) ;  /* 0x0000000000340947 */ /* 0x000fea0003800000 */
[----:B------:R-:W-:Y:S01]  /*6920*/  R2UR UR10, R88 ;  /* 0x00000000580a72ca */ /* 0x000fe200000e0000 */
[----:B------:R-:W-:Y:S01]  /*6930*/  UIADD3 UR8, UP0, UPT, UR54, 0x680, URZ ;  /* 0x0000068036087890 */ /* 0x000fe2000ff1e0ff */
[----:B------:R-:W-:Y:S01]  /*6940*/  UMOV UR43, UR36 ;  /* 0x00000024002b7c82 */ /* 0x000fe20008000000 */
[----:B------:R-:W-:Y:S02]  /*6950*/  UIADD3 UR5, UPT, UPT, UR41, 0x20, URZ ;  /* 0x0000002029057890 */ /* 0x000fe4000fffe0ff */
[----:B------:R-:W-:Y:S01]  /*6960*/  UIADD3.X UR9, UPT, UPT, URZ, UR55, URZ, UP0, !UPT ;  /* 0x00000037ff097290 */ /* 0x000fe200087fe4ff */
[----:B------:R-:W-:Y:S01]  /*6970*/  UMOV UR6, UR42 ;  /* 0x0000002a00067c82 */ /* 0x000fe20008000000 */
[----:B------:R-:W-:Y:S06]  /*6980*/  UMOV UR7, UR36 ;  /* 0x0000002400077c82 */ /* 0x000fec0008000000 */
[----:B------:R-:W-:Y:S04]  /*6990*/  UIADD3 UR10, UPT, UPT, UR48, UR10, URZ ;  /* 0x0000000a300a7290 */ /* 0x000fe8000fffe0ff */
[----:B------:R-:W-:Y:S02]  /*69a0*/  UIADD3 UR40, UPT, UPT, UR10, 0x200, URZ ;  /* 0x000002000a287890 */ /* 0x000fe4000fffe0ff */
[----:B------:R-:W-:Y:S07]  /*69b0*/  UIADD3 UR4, UPT, UPT, UR10, 0x1200, URZ ;  /* 0x000012000a047890 */ /* 0x000fee000fffe0ff */
[----:B------:R2:W-:Y:S02]  /*69c0*/  UTMASTG.3D [UR40], [UR8] ;  /* 0x00000028080073b5 */ /* 0x0005e40008010000 */
[----:B------:R2:W-:Y:S02]  /*69d0*/  UTMASTG.3D [UR4], [UR8] ;  /* 0x00000004080073b5 */ /* 0x0005e40008010000 */
[----:B--2---:R0:W-:Y:S02]  /*69e0*/  UTMACMDFLUSH ;  /* 0x00000000000079b7 */ /* 0x0041e40000000000 */
.L_x_114:
[----:B------:R-:W-:Y:S05]  /*69f0*/  BSYNC.RECONVERGENT B0 ;  /* 0x0000000000007941 */ /* 0x000fea0003800200 */
.L_x_113:
[----:B------:R-:W-:Y:S01]  /*6a00*/  UIADD3 UR40, UPT, UPT, UR56, 0x1, URZ ;  /* 0x0000000138287890 */ /* 0x000fe2000fffe0ff */
[----:B------:R-:W-:Y:S03]  /*6a10*/  BSSY.RECONVERGENT B0, `(.L_x_115) ;  /* 0x0000005000007945 */ /* 0x000fe60003800200 */
[----:B------:R-:W-:Y:S04]  /*6a20*/  UISETP.NE.AND UP0, UPT, UR40, 0x3, UPT ;  /* 0x000000032800788c */ /* 0x000fe8000bf05270 */
[----:B------:R-:W-:Y:S01]  /*6a30*/  USEL UR43, UR40, URZ, UP0 ;  /* 0x000000ff282b7287 */ /* 0x000fe20008000000 */
[----:B------:R-:W-:Y:S11]  /*6a40*/  @P0 BRA `(.L_x_116) ;  /* 0x0000000000040947 */ /* 0x000ff60003800000 */
[----:B------:R-:W-:Y:S04]  /*6a50*/  DEPBAR.LE SB0, 0x1 ;  /* 0x000080400000791a */ /* 0x000fe80000000000 */
.L_x_116:
[----:B------:R-:W-:Y:S05]  /*6a60*/  BSYNC.RECONVERGENT B0 ;  /* 0x0000000000007941 */ /* 0x000fea0003800200 */
.L_x_115:
[----:B------:R-:W-:Y:S01]  /*6a70*/  BAR.SYNC.DEFER_BLOCKING 0x1, 0x80 ;  /* 0x0042000000007b1d */ /* 0x000fe20000010000 */
[----:B------:R-:W-:Y:S01]  /*6a80*/  ISETP.NE.AND P1, PT, R80, RZ, PT ;  /* 0x000000ff5000720c */ /* 0x000fe20003f25270 */
[----:B------:R-:W-:Y:S01]  /*6a90*/  UISETP.NE.AND UP0, UPT, UR50, URZ, UPT ;  /* 0x000000ff3200728c */ /* 0x000fe2000bf05270 */
[----:B------:R-:W-:Y:S11]  /*6aa0*/  LEA R2, R89, UR48, 0x3 ;  /* 0x0000003059027c11 */ /* 0x000ff6000f8e18ff */
[----:B------:R-:W-:Y:S01]  /*6ab0*/  @P1 SHF.L.U32 R3, R91, 0x1f, RZ ;  /* 0x0000001f5b031819 */ /* 0x000fe200000006ff */
[----:B------:R-:W-:Y:S06]  /*6ac0*/  BRA.U !UP0, `(.L_x_117) ;  /* 0x0000000108247547 */ /* 0x000fec000b800000 */
[----:B-1----:R-:W-:Y:S01]  /*6ad0*/  IMAD.U32 R4, RZ, RZ, UR49 ;  /* 0x00000031ff047e24 */ /* 0x002fe2000f8e00ff */
[----:B------:R-:W-:Y:S01]  /*6ae0*/  MOV R0, UR37 ;  /* 0x0000002500007c02 */ /* 0x000fe20008000f00 */
[----:B------:R-:W-:Y:S03]  /*6af0*/  UIADD3 UR49, UPT, UPT, UR49, 0x1, URZ ;  /* 0x0000000131317890 */ /* 0x000fe6000fffe0ff */
[----:B------:R-:W-:Y:S01]  /*6b00*/  @P1 LEA R4, R4, UR48, 0x3 ;  /* 0x0000003004041c11 */ /* 0x000fe2000f8e18ff */
[----:B------:R-:W-:Y:S04]  /*6b10*/  UISETP.NE.AND UP0, UPT, UR49, 0x3, UPT ;  /* 0x000000033100788c */ /* 0x000fe8000bf05270 */
[----:B------:R-:W-:Y:S01]  /*6b20*/  @P1 VIADD R4, R4, 0x68 ;  /* 0x0000006804041836 */ /* 0x000fe20000000000 */
[----:B------:R-:W-:Y:S04]  /*6b30*/  USEL UR49, UR49, URZ, UP0 ;  /* 0x000000ff31317287 */ /* 0x000fe80008000000 */
[----:B------:R-:W-:Y:S04]  /*6b40*/  @P1 PRMT R0, R0, 0x654, R4 ;  /* 0x0000065400001816 */ /* 0x000fe80000000004 */
[----:B------:R2:W-:Y:S04]  /*6b50*/  @P1 SYNCS.ARRIVE.TRANS64.RED.A1T0 RZ, [R0+URZ], RZ ;  /* 0x000000ff00ff19a7 */ /* 0x0005e800081004ff */
.L_x_117:
[----:B------:R-:W4:Y:S01]  /*6b60*/  @P1 SYNCS.PHASECHK.TRANS64.TRYWAIT P0, [R2+URZ+0x50], R3 ;  /* 0x00005003020015a7 */ /* 0x000f2200080011ff */
[----:B------:R-:W-:Y:S01]  /*6b70*/  BSSY B1, `(.L_x_118) ;  /* 0x0000015000017945 */ /* 0x000fe20003800000 */
[----:B----4-:R-:W-:Y:S03]  /*6b80*/  @P1 SEL R90, RZ, 0x1, !P0 ;  /* 0x00000001ff5a1807 */ /* 0x010fe60004000000 */
[----:B------:R-:W-:Y:S05]  /*6b90*/  @!P1 BRA `(.L_x_119) ;  /* 0x0000000000489947 */ /* 0x000fea0003800000 */
[----:B------:R-:W-:Y:S01]  /*6ba0*/  ISETP.NE.AND P1, PT, R92, RZ, PT ;  /* 0x000000ff5c00720c */ /* 0x000fe20003f25270 */
[----:B------:R-:W-:Y:S01]  /*6bb0*/  BSSY B0, `(.L_x_120) ;  /* 0x000000a000007945 */ /* 0x000fe20003800000 */
[----:B------:R-:W-:Y:S11]  /*6bc0*/  ISETP.NE.AND P0, PT, R90, RZ, PT ;  /* 0x000000ff5a00720c */ /* 0x000ff60003f05270 */
[----:B------:R-:W-:Y:S04]  /*6bd0*/  @P1 IMAD R89, R89, 0x2000, R75 ;  /* 0x0000200059591824 */ /* 0x000fe800078e024b */
[----:B-1----:R-:W-:Y:S01]  /*6be0*/  @P1 IMAD.IADD R4, R83, 0x1, R89 ;  /* 0x0000000153041824 */ /* 0x002fe200078e0259 */
[----:B------:R-:W-:Y:S03]  /*6bf0*/  @P1 IADD3 R3, PT, PT, R82, R89, RZ ;  /* 0x0000005952031210 */ /* 0x000fe60007ffe0ff */
[----:B--2---:R-:W-:Y:S01]  /*6c00*/  @P1 IMAD.IADD R0, R74, 0x1, R4 ;  /* 0x000000014a001824 */ /* 0x004fe200078e0204 */
[----:B------:R-:W-:Y:S06]  /*6c10*/  @P0 BRA `(.L_x_121) ;  /* 0x00000000000c0947 */ /* 0x000fec0003800000 */
[----:B------:R-:W-:Y:S04]  /*6c20*/  SHF.L.U32 R91, R91, 0x1f, RZ ;  /* 0x0000001f5b5b7819 */ /* 0x000fe800000006ff */
[----:B------:R-:W1:Y:S02]  /*6c30*/  SYNCS.PHASECHK.TRANS64.TRYWAIT P0, [R2+URZ+0x50], R91 ;  /* 0x0000505b020075a7 */ /* 0x000e6400080011ff */
[----:B-1----:R-:W-:Y:S05]  /*6c40*/  @!P0 BRA `(.L_x_122) ;  /* 0x0000001400e48947 */ /* 0x002fea0003800000 */
.L_x_121:
[----:B------:R-:W-:Y:S05]  /*6c50*/  BSYNC B0 ;  /* 0x0000000000007941 */ /* 0x000fea0003800000 */
.L_x_120:
[----:B------:R-:W-:Y:S11]  /*6c60*/  ISETP.NE.AND P0, PT, R92, RZ, PT ;  /* 0x000000ff5c00720c */ /* 0x000ff60003f05270 */
[----:B------:R-:W-:Y:S02]  /*6c70*/  @!UPT UIADD3 URZ, UPT, UPT, URZ, URZ, URZ ;  /* 0x000000fffffff290 */ /* 0x000fe4000fffe0ff */
[----:B------:R4:W2:Y:S04]  /*6c80*/  @P0 LDS.128 R52, [R89] ;  /* 0x0000000059340984 */ /* 0x0008a80000000c00 */
[----:B------:R4:W1:Y:S04]  /*6c90*/  @P0 LDS.128 R40, [R3+0x20] ;  /* 0x0000200003280984 */ /* 0x0008680000000c00 */
[----:B------:R4:W1:Y:S04]  /*6ca0*/  @P0 LDS.128 R48, [R4+0x10] ;  /* 0x0000100004300984 */ /* 0x0008680000000c00 */
[----:B------:R4:W1:Y:S02]  /*6cb0*/  @P0 LDS.128 R44, [R0+0x10] ;  /* 0x00001000002c0984 */ /* 0x0008640000000c00 */
.L_x_119:
[----:B------:R-:W-:Y:S05]  /*6cc0*/  BSYNC B1 ;  /* 0x0000000000017941 */ /* 0x000fea0003800000 */
.L_x_118:
[----:B--2-4-:R-:W-:Y:S05]  /*6cd0*/  VIADD R0, R34, 0x10 ;  /* 0x0000001022007836 */ /* 0x014fea0000000000 */
[----:B------:R-:W-:Y:S04]  /*6ce0*/  SHF.R.U32.HI R0, RZ, 0x15, R0 ;  /* 0x00000015ff007819 */ /* 0x000fe80000011600 */
[----:B------:R-:W-:Y:S11]  /*6cf0*/  LOP3.LUT P0, RZ, R0, 0x3, R68, 0x48, !PT ;  /* 0x0000000300ff7812 */ /* 0x000ff60007804844 */
[----:B------:R-:W-:Y:S02]  /*6d00*/  @!UPT UIADD3 URZ, UPT, UPT, URZ, URZ, URZ ;  /* 0x000000fffffff290 */ /* 0x000fe4000fffe0ff */
[----:B------:R-:W-:Y:S05]  /*6d10*/  @!P0 BRA `(.L_x_123) ;  /* 0x0000000000408947 */ /* 0x000fea0003800000 */
[----:B------:R-:W2:Y:S01]  /*6d20*/  LDCU.64 UR8, c[0x4][0x70] ;  /* 0x01000e00ff0877ac */ /* 0x000ea20008000a00 */
[----:B------:R-:W-:Y:S01]  /*6d30*/  MOV R3, 0x0 ;  /* 0x0000000000037802 */ /* 0x000fe20000000f00 */
[----:B-1----:R-:W-:Y:S02]  /*6d40*/  HFMA2 R12, -RZ, RZ, 0, 5.9604644775390625e-08 ;  /* 0x00000001ff0c7431 */ /* 0x002fe400000001ff */
[----:B------:R-:W-:Y:S02]  /*6d50*/  IMAD.MOV.U32 R8, RZ, RZ, 0x192 ;  /* 0x00000192ff087424 */ /* 0x000fe400078e00ff */
[----:B------:R-:W-:Y:S01]  /*6d60*/  IMAD.MOV.U32 R13, RZ, RZ, RZ ;  /* 0x000000ffff0d7224 */ /* 0x000fe200078e00ff */
[----:B------:R-:W1:Y:S01]  /*6d70*/  LDCU.64 UR6, c[0x4][0x78] ;  /* 0x01000f00ff0677ac */ /* 0x000e620008000a00 */
[----:B------:R-:W4:Y:S01]  /*6d80*/  LDC.64 R2, c[0x4][R3] ;  /* 0x0100000003027b82 */ /* 0x000f220000000a00 */
[----:B------:R-:W5:Y:S01]  /*6d90*/  LDCU.64 UR4, c[0x4][0x10] ;  /* 0x01000200ff0477ac */ /* 0x000f620008000a00 */
[----:B--2---:R-:W-:Y:S01]  /*6da0*/  MOV R5, UR9 ;  /* 0x0000000900057c02 */ /* 0x004fe20008000f00 */
[----:B------:R-:W-:Y:S01]  /*6db0*/  IMAD.U32 R4, RZ, RZ, UR8 ;  /* 0x00000008ff047e24 */ /* 0x000fe2000f8e00ff */
[----:B-1----:R-:W-:Y:S01]  /*6dc0*/  MOV R7, UR7 ;  /* 0x0000000700077c02 */ /* 0x002fe20008000f00 */
[----:B------:R-:W-:Y:S01]  /*6dd0*/  IMAD.U32 R6, RZ, RZ, UR6 ;  /* 0x00000006ff067e24 */ /* 0x000fe2000f8e00ff */
[----:B-----5:R-:W-:Y:S01]  /*6de0*/  MOV R11, UR5 ;  /* 0x00000005000b7c02 */ /* 0x020fe20008000f00 */
[----:B------:R-:W-:Y:S02]  /*6df0*/  IMAD.U32 R10, RZ, RZ, UR4 ;  /* 0x00000004ff0a7e24 */ /* 0x000fe4000f8e00ff */
[----:B------:R-:W-:Y:S07]  /*6e00*/  LEPC R20, `(.L_x_123) ;  /* 0x000000001014794e */ /* 0x000fee0000000000 */
[----:B---34-:R-:W-:Y:S05]  /*6e10*/  CALL.ABS.NOINC R2 ;  /* 0x0000000002007343 */ /* 0x018fea0003c00000 */
.L_x_123:
[----:B------:R-:W-:Y:S01]  /*6e20*/  ISETP.NE.AND P0, PT, R76, RZ, PT ;  /* 0x000000ff4c00720c */ /* 0x000fe20003f05270 */
[----:B------:R-:W-:Y:S05]  /*6e30*/  WARPSYNC.ALL ;  /* 0x0000000000007948 */ /* 0x000fea0003800000 */
[----:B------:R-:W-:Y:S01]  /*6e40*/  R2UR UR4, R34 ;  /* 0x00000000220472ca */ /* 0x000fe200000e0000 */
[----:B------:R-:W-:Y:S01]  /*6e50*/  USHF.L.U32 UR12, UR43, 0xd, URZ ;  /* 0x0000000d2b0c7899 */ /* 0x000fe200080006ff */
[----:B------:R-:W-:Y:S01]  /*6e60*/  LOP3.LUT R0, R52, 0xffffe000, RZ, 0xc0, !PT ;  /* 0xffffe00034007812 */ /* 0x000fe200078ec0ff */
[----:B------:R-:W-:Y:S01]  /*6e70*/  BSSY.RECONVERGENT B0, `(.L_x_124) ;  /* 0x0000063000007945 */ /* 0x000fe20003800200 */
[----:B-1----:R-:W-:Y:S02]  /*6e80*/  LOP3.LUT R2, R53, 0xffffe000, RZ, 0xc0, !PT ;  /* 0xffffe00035027812 */ /* 0x002fe400078ec0ff */
[----:B------:R-:W-:Y:S02]  /*6e90*/  LOP3.LUT R3, R54, 0xffffe000, RZ, 0xc0, !PT ;  /* 0xffffe00036037812 */ /* 0x000fe400078ec0ff */
[----:B------:R-:W-:Y:S02]  /*6ea0*/  LOP3.LUT R20, R55, 0xffffe000, RZ, 0xc0, !PT ;  /* 0xffffe00037147812 */ /* 0x000fe400078ec0ff */
[----:B------:R-:W-:Y:S01]  /*6eb0*/  LOP3.LUT R21, R48, 0xffffe000, RZ, 0xc0, !PT ;  /* 0xffffe00030157812 */ /* 0x000fe200078ec0ff */
[----:B------:R-:W-:Y:S01]  /*6ec0*/  VIADD R48, R75, UR12 ;  /* 0x0000000c4b307c36 */ /* 0x000fe20008000000 */
[----:B------:R-:W-:Y:S01]  /*6ed0*/  LOP3.LUT R34, R49, 0xffffe000, RZ, 0xc0, !PT ;  /* 0xffffe00031227812 */ /* 0x000fe200078ec0ff */
[----:B------:R-:W1:Y:S01]  /*6ee0*/  LDTM.x16 R4, tmem[UR4+0x10] ;  /* 0x00001004000479ee */ /* 0x000e620008240000 */
[----:B------:R-:W-:Y:S01]  /*6ef0*/  LOP3.LUT R36, R50, 0xffffe000, RZ, 0xc0, !PT ;  /* 0xffffe00032247812 */ /* 0x000fe200078ec0ff */
[----:B------:R-:W-:Y:S01]  /*6f00*/  NOP ;  /* 0x0000000000007918 */ /* 0x000fe20000000000 */
[----:B------:R-:W-:Y:S01]  /*6f10*/  IADD3 R81, PT, PT, R81, 0xd0, RZ ;  /* 0x000000d051517810 */ /* 0x000fe20007ffe0ff */
[----:B------:R-:W-:Y:S01]  /*6f20*/  IMAD.IADD R82, R82, 0x1, R48 ;  /* 0x0000000152527824 */ /* 0x000fe200078e0230 */
[----:B------:R-:W-:Y:S02]  /*6f30*/  LOP3.LUT R37, R51, 0xffffe000, RZ, 0xc0, !PT ;  /* 0xffffe00033257812 */ /* 0x000fe400078ec0ff */
[----:B------:R-:W-:Y:S02]  /*6f40*/  LOP3.LUT R81, R81, 0xfefffff8, RZ, 0xc0, !PT ;  /* 0xfefffff851517812 */ /* 0x000fe400078ec0ff */
[----:B------:R-:W-:Y:S02]  /*6f50*/  LOP3.LUT R38, R40, 0xffffe000, RZ, 0xc0, !PT ;  /* 0xffffe00028267812 */ /* 0x000fe400078ec0ff */
[----:B------:R-:W-:Y:S01]  /*6f60*/  LOP3.LUT R39, R41, 0xffffe000, RZ, 0xc0, !PT ;  /* 0xffffe00029277812 */ /* 0x000fe200078ec0ff */
[----:B-1----:R1:W-:Y:S01]  /*6f70*/  SYNCS.ARRIVE.TRANS64.RED.A1T0 RZ, [R81+URZ], RZ ;  /* 0x000000ff51ff79a7 */ /* 0x0023e200081004ff */
[----:B------:R-:W-:Y:S02]  /*6f80*/  LOP3.LUT R40, R42, 0xffffe000, RZ, 0xc0, !PT ;  /* 0xffffe0002a287812 */ /* 0x000fe400078ec0ff */
[----:B------:R-:W-:Y:S02]  /*6f90*/  LOP3.LUT R41, R43, 0xffffe000, RZ, 0xc0, !PT ;  /* 0xffffe0002b297812 */ /* 0x000fe400078ec0ff */
[----:B------:R-:W-:Y:S02]  /*6fa0*/  IADD3 R83, PT, PT, R83, R48, RZ ;  /* 0x0000003053537210 */ /* 0x000fe40007ffe0ff */
[----:B------:R-:W-:Y:S02]  /*6fb0*/  LOP3.LUT R42, R44, 0xffffe000, RZ, 0xc0, !PT ;  /* 0xffffe0002c2a7812 */ /* 0x000fe400078ec0ff */
[----:B------:R-:W-:Y:S02]  /*6fc0*/  LOP3.LUT R43, R45, 0xffffe000, RZ, 0xc0, !PT ;  /* 0xffffe0002d2b7812 */ /* 0x000fe400078ec0ff */
[----:B------:R-:W-:Y:S01]  /*6fd0*/  LOP3.LUT R44, R46, 0xffffe000, RZ, 0xc0, !PT ;  /* 0xffffe0002e2c7812 */ /* 0x000fe200078ec0ff */
[C---:B------:R-:W-:Y:S01]  /*6fe0*/  FMUL R4, R33.reuse, R4 ;  /* 0x0000000421047220 */ /* 0x040fe20000400000 */
[C---:B------:R-:W-:Y:S01]  /*6ff0*/  FMUL R5, R33.reuse, R5 ;  /* 0x0000000521057220 */ /* 0x040fe20000400000 */
[C---:B------:R-:W-:Y:S01]  /*7000*/  FMUL R6, R33.reuse, R6 ;  /* 0x0000000621067220 */ /* 0x040fe20000400000 */
[----:B------:R-:W-:Y:S01]  /*7010*/  FMUL R7, R33, R7 ;  /* 0x0000000721077220 */ /* 0x000fe20000400000 */
[C---:B------:R-:W-:Y:S01]  /*7020*/  FFMA R4, R35.reuse, R0, R4 ;  /* 0x0000000023047223 */ /* 0x040fe20000000004 */
[C---:B------:R-:W-:Y:S01]  /*7030*/  FFMA R5, R35.reuse, R2, R5 ;  /* 0x0000000223057223 */ /* 0x040fe20000000005 */
[C---:B------:R-:W-:Y:S01]  /*7040*/  FFMA R6, R35.reuse, R3, R6 ;  /* 0x0000000323067223 */ /* 0x040fe20000000006 */
[----:B------:R-:W-:Y:S01]  /*7050*/  FFMA R7, R35, R20, R7 ;  /* 0x0000001423077223 */ /* 0x000fe20000000007 */
[C---:B------:R-:W-:Y:S01]  /*7060*/  FMUL R8, R33.reuse, R8 ;  /* 0x0000000821087220 */ /* 0x040fe20000400000 */
[C---:B------:R-:W-:Y:S01]  /*7070*/  FMUL R9, R33.reuse, R9 ;  /* 0x0000000921097220 */ /* 0x040fe20000400000 */
[C---:B------:R-:W-:Y:S01]  /*7080*/  FMUL R10, R33.reuse, R10 ;  /* 0x0000000a210a7220 */ /* 0x040fe20000400000 */
[----:B------:R-:W-:Y:S01]  /*7090*/  FMUL R11, R33, R11 ;  /* 0x0000000b210b7220 */ /* 0x000fe20000400000 */
[----:B------:R-:W-:Y:S01]  /*70a0*/  F2FP.TF32.F32.PACK_B R4, R4 ;  /* 0x00000004ff04723e */ /* 0x000fe200024050ff */
[C---:B------:R-:W-:Y:S01]  /*70b0*/  FFMA R8, R35.reuse, R21, R8 ;  /* 0x0000001523087223 */ /* 0x040fe20000000008 */
[----:B------:R-:W-:Y:S01]  /*70c0*/  F2FP.TF32.F32.PACK_B R5, R5 ;  /* 0x00000005ff05723e */ /* 0x000fe200024050ff */
[C---:B------:R-:W-:Y:S01]  /*70d0*/  FFMA R9, R35.reuse, R34, R9 ;  /* 0x0000002223097223 */ /* 0x040fe20000000009 */
[----:B------:R-:W-:Y:S01]  /*70e0*/  F2FP.TF32.F32.PACK_B R6, R6 ;  /* 0x00000006ff06723e */ /* 0x000fe200024050ff */
[C---:B------:R-:W-:Y:S01]  /*70f0*/  FFMA R10, R35.reuse, R36, R10 ;  /* 0x00000024230a7223 */ /* 0x040fe2000000000a */
[----:B------:R-:W-:Y:S01]  /*7100*/  F2FP.TF32.F32.PACK_B R7, R7 ;  /* 0x00000007ff07723e */ /* 0x000fe200024050ff */
[----:B------:R-:W-:Y:S01]  /*7110*/  FFMA R11, R35, R37, R11 ;  /* 0x00000025230b7223 */ /* 0x000fe2000000000b */
[C---:B------:R-:W-:Y:S01]  /*7120*/  FMUL R12, R33.reuse, R12 ;  /* 0x0000000c210c7220 */ /* 0x040fe20000400000 */
[----:B------:R-:W-:Y:S01]  /*7130*/  F2FP.TF32.F32.PACK_B R8, R8 ;  /* 0x00000008ff08723e */ /* 0x000fe200024050ff */
[----:B------:R-:W-:Y:S01]  /*7140*/  IMAD.IADD R0, R74, 0x1, R83 ;  /* 0x000000014a007824 */ /* 0x000fe200078e0253 */
[----:B------:R1:W-:Y:S01]  /*7150*/  STS.128 [R75+UR12], R4 ;  /* 0x000000044b007988 */ /* 0x0003e20008000c0c */
        /* <DEDUP_REMOVED lines=9> */
[----:B------:R-:W-:Y:S01]  /*71f0*/  FFMA R15, R35, R41, R15 ;  /* 0x00000029230f7223 */ /* 0x000fe2000000000f */
[C---:B------:R-:W-:Y:S01]  /*7200*/  FMUL R16, R33.reuse, R16 ;  /* 0x0000001021107220 */ /* 0x040fe20000400000 */
[----:B------:R-:W-:Y:S01]  /*7210*/  F2FP.TF32.F32.PACK_B R12, R12 ;  /* 0x0000000cff0c723e */ /* 0x000fe200024050ff */
[----:B------:R1:W-:Y:S01]  /*7220*/  STS.128 [R83+0x10], R8 ;  /* 0x0000100853007388 */ /* 0x0003e20000000c00 */
[----:B------:R-:W-:Y:S01]  /*7230*/  FMUL R17, R33, R17 ;  /* 0x0000001121117220 */ /* 0x000fe20000400000 */
[----:B------:R-:W-:Y:S01]  /*7240*/  LOP3.LUT R45, R47, 0xffffe000, RZ, 0xc0, !PT ;  /* 0xffffe0002f2d7812 */ /* 0x000fe200078ec0ff */
        /* <DEDUP_REMOVED lines=9> */
[----:B------:R-:W-:Y:S02]  /*72e0*/  F2FP.TF32.F32.PACK_B R16, R16 ;  /* 0x00000010ff10723e */ /* 0x000fe400024050ff */
[----:B------:R1:W-:Y:S01]  /*72f0*/  STS.128 [R82+0x20], R12 ;  /* 0x0000200c52007388 */ /* 0x0003e20000000c00 */
[----:B------:R-:W-:Y:S02]  /*7300*/  F2FP.TF32.F32.PACK_B R17, R17 ;  /* 0x00000011ff11723e */ /* 0x000fe400024050ff */
        /* <DEDUP_REMOVED lines=11> */
[----:B------:R-:W-:Y:S02]  /*73c0*/  UIADD3 UR14, UP0, UPT, UR54, 0x680, URZ ;  /* 0x00000680360e7890 */ /* 0x000fe4000ff1e0ff */
[----:B------:R-:W-:Y:S02]  /*73d0*/  UIADD3 UR4, UPT, UPT, UR48, UR12, URZ ;  /* 0x0000000c30047290 */ /* 0x000fe4000fffe0ff */
[----:B------:R-:W-:Y:S02]  /*73e0*/  UIADD3 UR9, UPT, UPT, UR41, 0x10, URZ ;  /* 0x0000001029097890 */ /* 0x000fe4000fffe0ff */
[----:B------:R-:W-:Y:S02]  /*73f0*/  UIADD3 UR8, UPT, UPT, UR4, 0x200, URZ ;  /* 0x0000020004087890 */ /* 0x000fe4000fffe0ff */
[----:B------:R-:W-:Y:S01]  /*7400*/  UIADD3.X UR15, UPT, UPT, URZ, UR55, URZ, UP0, !UPT ;  /* 0x00000037ff0f7290 */ /* 0x000fe200087fe4ff */
[----:B------:R-:W-:Y:S01]  /*7410*/  UMOV UR10, UR42 ;  /* 0x0000002a000a7c82 */ /* 0x000fe20008000000 */
[----:B------:R-:W-:Y:S01]  /*7420*/  UMOV UR11, UR36 ;  /* 0x00000024000b7c82 */ /* 0x000fe20008000000 */
[----:B------:R-:W-:Y:S02]  /*7430*/  UIADD3 UR5, UPT, UPT, UR41, 0x30, URZ ;  /* 0x0000003029057890 */ /* 0x000fe4000fffe0ff */
[----:B------:R-:W-:Y:S01]  /*7440*/  UIADD3 UR4, UPT, UPT, UR4, 0x1200, URZ ;  /* 0x0000120004047890 */ /* 0x000fe2000fffe0ff */
[----:B------:R-:W-:Y:S03]  /*7450*/  UMOV UR6, UR42 ;  /* 0x0000002a00067c82 */ /* 0x000fe60008000000 */
[----:B------:R2:W-:Y:S01]  /*7460*/  UTMASTG.3D [UR8], [UR14] ;  /* 0x000000080e0073b5 */ /* 0x0005e20008010000 */
[----:B------:R-:W-:Y:S04]  /*7470*/  UMOV UR7, UR36 ;  /* 0x0000002400077c82 */ /* 0x000fe80008000000 */
[----:B------:R2:W-:Y:S02]  /*7480*/  UTMASTG.3D [UR4], [UR14] ;  /* 0x000000040e0073b5 */ /* 0x0005e40008010000 */
[----:B--2---:R0:W-:Y:S02]  /*7490*/  UTMACMDFLUSH ;  /* 0x00000000000079b7 */ /* 0x0041e40000000000 */
.L_x_125:
[----:B------:R-:W-:Y:S05]  /*74a0*/  BSYNC.RECONVERGENT B0 ;  /* 0x0000000000007941 */ /* 0x000fea0003800200 */
.L_x_124:
[----:B------:R-:W-:Y:S01]  /*74b0*/  UIADD3 UR43, UPT, UPT, UR43, 0x1, URZ ;  /* 0x000000012b2b7890 */ /* 0x000fe2000fffe0ff */
[----:B------:R-:W-:Y:S03]  /*74c0*/  BSSY.RECONVERGENT B0, `(.L_x_126) ;  /* 0x0000008000007945 */ /* 0x000fe60003800200 */
[----:B------:R-:W-:Y:S04]  /*74d0*/  UISETP.NE.AND UP0, UPT, UR43, 0x3, UPT ;  /* 0x000000032b00788c */ /* 0x000fe8000bf05270 */
[----:B------:R-:W-:Y:S02]  /*74e0*/  UISETP.EQ.XOR UP1, UPT, UR40, 0x3, !UP0 ;  /* 0x000000032800788c */ /* 0x000fe4000c722a70 */
[----:B------:R-:W-:Y:S02]  /*74f0*/  USEL UR56, UR43, URZ, UP0 ;  /* 0x000000ff2b387287 */ /* 0x000fe40008000000 */
[----:B------:R-:W-:Y:S04]  /*7500*/  USEL UR4, URZ, 0x1, !UP1 ;  /* 0x00000001ff047887 */ /* 0x000fe8000c800000 */
[----:B------:R-:W-:Y:S01]  /*7510*/  ULOP3.LUT UR51, UR51, UR4, URZ, 0x3c, !UPT ;  /* 0x0000000433337292 */ /* 0x000fe2000f8e3cff */
[----:B------:R-:W-:Y:S11]  /*7520*/  @P0 BRA `(.L_x_127) ;  /* 0x0000000000040947 */ /* 0x000ff60003800000 */
[----:B------:R-:W-:Y:S04]  /*7530*/  DEPBAR.LE SB0, 0x1 ;  /* 0x000080400000791a */ /* 0x000fe80000000000 */
.L_x_127:
[----:B------:R-:W-:Y:S05]  /*7540*/  BSYNC.RECONVERGENT B0 ;  /* 0x0000000000007941 */ /* 0x000fea0003800200 */
.L_x_126:
[----:B------:R-:W-:Y:S01]  /*7550*/  BAR.SYNC.DEFER_BLOCKING 0x1, 0x80 ;  /* 0x0042000000007b1d */ /* 0x000fe20000010000 */
[----:B------:R-:W-:Y:S01]  /*7560*/  UISETP.NE.AND UP0, UPT, UR50, -0x2, UPT ;  /* 0xfffffffe3200788c */ /* 0x000fe2000bf05270 */
[----:B------:R-:W-:Y:S08]  /*7570*/  IADD3 R31, PT, PT, R31, 0x1, RZ ;  /* 0x000000011f1f7810 */ /* 0x000ff00007ffe0ff */
[----:B------:R-:W-:Y:S05]  /*7580*/  BRA.U !UP0, `(.L_x_128) ;  /* 0x0000000108287547 */ /* 0x000fea000b800000 */
[----:B------:R-:W-:Y:S01]  /*7590*/  ISETP.NE.AND P0, PT, R80, RZ, PT ;  /* 0x000000ff5000720c */ /* 0x000fe20003f05270 */
[----:B------:R-:W-:Y:S01]  /*75a0*/  IMAD.U32 R2, RZ, RZ, UR49 ;  /* 0x00000031ff027e24 */ /* 0x000fe2000f8e00ff */
[----:B------:R-:W-:Y:S01]  /*75b0*/  UIADD3 UR49, UPT, UPT, UR49, 0x1, URZ ;  /* 0x0000000131317890 */ /* 0x000fe2000fffe0ff */
[----:B-1----:R-:W-:Y:S03]  /*75c0*/  IMAD.U32 R0, RZ, RZ, UR37 ;  /* 0x00000025ff007e24 */ /* 0x002fe6000f8e00ff */
[----:B------:R-:W-:Y:S04]  /*75d0*/  UISETP.NE.AND UP0, UPT, UR49, 0x3, UPT ;  /* 0x000000033100788c */ /* 0x000fe8000bf05270 */
[----:B------:R-:W-:Y:S03]  /*75e0*/  USEL UR49, UR49, URZ, UP0 ;  /* 0x000000ff31317287 */ /* 0x000fe60008000000 */
[----:B------:R-:W-:Y:S05]  /*75f0*/  @P0 LEA R2, R2, UR48, 0x3 ;  /* 0x0000003002020c11 */ /* 0x000fea000f8e18ff */
[----:B------:R-:W-:Y:S05]  /*7600*/  @P0 VIADD R2, R2, 0x68 ;  /* 0x0000006802020836 */ /* 0x000fea0000000000 */
[----:B------:R-:W-:Y:S04]  /*7610*/  @P0 PRMT R0, R0, 0x654, R2 ;  /* 0x0000065400000816 */ /* 0x000fe80000000002 */
[----:B------:R2:W-:Y:S03]  /*7620*/  @P0 SYNCS.ARRIVE.TRANS64.RED.A1T0 RZ, [R0+URZ], RZ ;  /* 0x000000ff00ff09a7 */ /* 0x0005e600081004ff */
.L_x_128:
[----:B------:R-:W-:Y:S01]  /*7630*/  ISETP.NE.AND P2, PT, R77, RZ, PT ;  /* 0x000000ff4d00720c */ /* 0x000fe20003f45270 */
[----:B------:R-:W-:Y:S01]  /*7640*/  UIADD3 UR50, UPT, UPT, UR50, 0x2, URZ ;  /* 0x0000000232327890 */ /* 0x000fe2000fffe0ff */
[----:B------:R-:W-:Y:S01]  /*7650*/  ISETP.NE.AND P0, PT, R79, 0x2, PT ;  /* 0x000000024f00780c */ /* 0x000fe20003f05270 */
[----:B-1----:R-:W-:Y:S01]  /*7660*/  IMAD.IADD R15, R29, 0x1, R62 ;  /* 0x000000011d0f7824 */ /* 0x002fe200078e023e */
[----:B------:R-:W-:Y:S01]  /*7670*/  ISETP.NE.AND P1, PT, R31, 0x4, PT ;  /* 0x000000041f00780c */ /* 0x000fe20003f25270 */
[----:B------:R-:W-:Y:S01]  /*7680*/  IMAD.IADD R14, R30, 0x1, R63 ;  /* 0x000000011e0e7824 */ /* 0x000fe200078e023f */
[----:B------:R-:W-:Y:S02]  /*7690*/  SEL R2, RZ, 0x1, P0 ;  /* 0x00000001ff027807 */ /* 0x000fe40000000000 */
[----:B--2---:R-:W-:Y:S02]  /*76a0*/  SEL R0, RZ, 0x1, P1 ;  /* 0x00000001ff007807 */ /* 0x004fe40000800000 */
[----:B------:R-:W-:Y:S02]  /*76b0*/  LOP3.LUT R72, R72, R2, RZ, 0x3c, !PT ;  /* 0x0000000248487212 */ /* 0x000fe400078e3cff */
[----:B------:R-:W-:Y:S02]  /*76c0*/  LOP3.LUT R73, R73, R0, RZ, 0x3c, !PT ;  /* 0x0000000049497212 */ /* 0x000fe400078e3cff */
[----:B------:R-:W-:Y:S02]  /*76d0*/  @P2 R2UR UR36, R71 ;  /* 0x00000000472422ca */ /* 0x000fe400000e0000 */
[----:B------:R-:W-:Y:S02]  /*76e0*/  SEL R79, R79, RZ, P0 ;  /* 0x000000ff4f4f7207 */ /* 0x000fe40000000000 */
[----:B------:R-:W-:Y:S01]  /*76f0*/  SEL R31, R31, RZ, P1 ;  /* 0x000000ff1f1f7207 */ /* 0x000fe20000800000 */
[----:B------:R-:W-:Y:S10]  /*7700*/  @P2 BRA `(.L_x_129) ;  /* 0xffffffdc00582947 */ /* 0x000ff4000383ffff */
[----:B------:R-:W-:-:S09]  /*7710*/  UISETP.NE.AND UP0, UPT, UR53, URZ, UPT ;  /* 0x000000ff3500728c */ /* 0x000fd2000bf05270 */
[----:B------:R-:W-:Y:S05]  /*7720*/  BRA.U !UP0, `(.L_x_130) ;  /* 0x0000000108487547 */ /* 0x000fea000b800000 */
[----:B------:R-:W1:Y:S02]  /*7730*/  LDCU.64 UR4, c[0x0][0x890] ;  /* 0x00011200ff0477ac */ /* 0x000e640008000a00 */
[----:B-1----:R-:W-:-:S04]  /*7740*/  UISETP.NE.U32.AND UP0, UPT, UR4, URZ, UPT ;  /* 0x000000ff0400728c */ /* 0x002fc8000bf05070 */
[----:B------:R-:W-:-:S09]  /*7750*/  UISETP.NE.AND.EX UP0, UPT, UR5, URZ, UPT, UP0 ;  /* 0x000000ff0500728c */ /* 0x000fd2000bf05300 */
[----:B------:R-:W-:Y:S05]  /*7760*/  BRA.U UP0, `(.L_x_131) ;  /* 0x00000001000c7547 */ /* 0x000fea000b800000 */
[----:B------:R-:W-:-:S13]  /*7770*/  FSETP.NEU.AND P0, PT, R35, RZ, PT ;  /* 0x000000ff2300720b */ /* 0x000fda0003f0d000 */
[----:B------:R-:W-:Y:S05]  /*7780*/  @!P0 EXIT ;  /* 0x000000000000894d */ /* 0x000fea0003800000 */
[----:B------:R-:W-:Y:S05]  /*7790*/  BRA `(.L_x_130) ;  /* 0x00000000002c7947 */ /* 0x000fea0003800000 */
.L_x_131:
[----:B------:R-:W-:Y:S01]  /*77a0*/  ISETP.NE.AND P0, PT, R78, RZ, PT ;  /* 0x000000ff4e00720c */ /* 0x000fe20003f05270 */
[----:B------:R-:W-:-:S12]  /*77b0*/  BSSY.RECONVERGENT B0, `(.L_x_130) ;  /* 0x0000009000007945 */ /* 0x000fd80003800200 */
[----:B------:R-:W-:Y:S05]  /*77c0*/  @P0 BRA `(.L_x_132) ;  /* 0x0000000000140947 */ /* 0x000fea0003800000 */
[----:B------:R-:W1:Y:S02]  /*77d0*/  LDCU.64 UR4, c[0x0][0x888] ;  /* 0x00011100ff0477ac */ /* 0x000e640008000a00 */
[----:B-1----:R-:W-:-:S04]  /*77e0*/  ISETP.NE.U32.AND P0, PT, RZ, UR4, PT ;  /* 0x00000004ff007c0c */ /* 0x002fc8000bf05070 */
[----:B------:R-:W-:-:S13]  /*77f0*/  ISETP.NE.AND.EX P0, PT, RZ, UR5, PT, P0 ;  /* 0x00000005ff007c0c */ /* 0x000fda000bf05300 */
[----:B------:R-:W-:Y:S05]  /*7800*/  @!P0 EXIT ;  /* 0x000000000000894d */ /* 0x000fea0003800000 */
[----:B------:R-:W-:Y:S05]  /*7810*/  BRA `(.L_x_133) ;  /* 0x0000000000087947 */ /* 0x000fea0003800000 */
.L_x_132:
[----:B------:R-:W-:-:S13]  /*7820*/  FSETP.NEU.AND P0, PT, R35, RZ, PT ;  /* 0x000000ff2300720b */ /* 0x000fda0003f0d000 */
[----:B------:R-:W-:Y:S05]  /*7830*/  @!P0 EXIT ;  /* 0x000000000000894d */ /* 0x000fea0003800000 */
.L_x_133:
[----:B------:R-:W-:Y:S05]  /*7840*/  BSYNC.RECONVERGENT B0 ;  /* 0x0000000000007941 */ /* 0x000fea0003800200 */
.L_x_130:
[----:B------:R-:W-:Y:S01]  /*7850*/  ULEA UR4, UR49, UR48, 0x3 ;  /* 0x0000003031047291 */ /* 0x000fe2000f8e18ff */
[----:B------:R-:W-:-:S04]  /*7860*/  DEPBAR.LE SB0, 0x0 ;  /* 0x000080000000791a */ /* 0x000fc80000000000 */
[----:B------:R-:W-:-:S04]  /*7870*/  UIADD3 UR4, UPT, UPT, UR4, 0x68, URZ ;  /* 0x0000006804047890 */ /* 0x000fc8000fffe0ff */
[----:B------:R-:W-:-:S09]  /*7880*/  UPRMT UR4, UR37, 0x654, UR4 ;  /* 0x0000065425047896 */ /* 0x000fd20008000004 */
[----:B------:R-:W-:Y:S01]  /*7890*/  SYNCS.ARRIVE.TRANS64.RED.A1T0 RZ, [UR4], RZ ;  /* 0x000000ffffff79a7 */ /* 0x000fe20008100404 */
[----:B------:R-:W-:Y:S05]  /*78a0*/  EXIT ;  /* 0x000000000000794d */ /* 0x000fea0003800000 */
.L_x_24:
[----:B--2---:R2:W4:Y:S02]  /*78b0*/  SYNCS.PHASECHK.TRANS64.TRYWAIT P0, [R2+URZ+0x100], R3 ;  /* 0x00010003020075a7 */ /* 0x00452400080011ff */
[----:B----4-:R-:W-:Y:S05]  /*78c0*/  @!P0 NANOSLEEP.SYNCS 0x989680 ;  /* 0x009896800000895d */ /* 0x010fea0003900000 */
[----:B------:R-:W4:Y:S02]  /*78d0*/  @!P0 SYNCS.PHASECHK.TRANS64 P0, [R2+URZ+0x100], R3 ;  /* 0x00010003020085a7 */ /* 0x000f2400080010ff */
[----:B----4-:R-:W-:Y:S05]  /*78e0*/  @!P0 BRA `(.L_x_24) ;  /* 0xfffffffc00f08947 */ /* 0x010fea000383ffff */
[----:B------:R-:W-:Y:S05]  /*78f0*/  BRA `(.L_x_134) ;  /* 0xffffff9c00c47947 */ /* 0x000fea000383ffff */
.L_x_27:
[----:B------:R-:W-:-:S07]  /*7900*/  MOV R2, UR33 ;  /* 0x0000002100027c02 */ /* 0x000fce0008000f00 */
.L_x_135:
[----:B-1----:R1:W2:Y:S02]  /*7910*/  SYNCS.PHASECHK.TRANS64.TRYWAIT P0, [R2+URZ+0x28], R4 ;  /* 0x00002804020075a7 */ /* 0x0022a400080011ff */
[----:B--2---:R-:W-:Y:S05]  /*7920*/  @!P0 NANOSLEEP.SYNCS 0x989680 ;  /* 0x009896800000895d */ /* 0x004fea0003900000 */
[----:B------:R-:W2:Y:S02]  /*7930*/  @!P0 SYNCS.PHASECHK.TRANS64 P0, [R2+URZ+0x28], R4 ;  /* 0x00002804020085a7 */ /* 0x000ea400080010ff */
[----:B--2---:R-:W-:Y:S05]  /*7940*/  @!P0 BRA `(.L_x_135) ;  /* 0xfffffffc00f08947 */ /* 0x004fea000383ffff */
[----:B------:R-:W-:Y:S05]  /*7950*/  BRA `(.L_x_26) ;  /* 0xffffffa0002c7947 */ /* 0x000fea000383ffff */
.L_x_34:
[----:B-1----:R-:W-:-:S07]  /*7960*/  MOV R2, UR17 ;  /* 0x0000001100027c02 */ /* 0x002fce0008000f00 */
.L_x_136:
[----:B-1----:R1:W2:Y:S02]  /*7970*/  SYNCS.PHASECHK.TRANS64.TRYWAIT P0, [R2+URZ+0x28], R4 ;  /* 0x00002804020075a7 */ /* 0x0022a400080011ff */
[----:B--2---:R-:W-:Y:S05]  /*7980*/  @!P0 NANOSLEEP.SYNCS 0x989680 ;  /* 0x009896800000895d */ /* 0x004fea0003900000 */
[----:B------:R-:W2:Y:S02]  /*7990*/  @!P0 SYNCS.PHASECHK.TRANS64 P0, [R2+URZ+0x28], R4 ;  /* 0x00002804020085a7 */ /* 0x000ea400080010ff */
[----:B--2---:R-:W-:Y:S05]  /*79a0*/  @!P0 BRA `(.L_x_136) ;  /* 0xfffffffc00f08947 */ /* 0x004fea000383ffff */
[----:B------:R-:W-:Y:S05]  /*79b0*/  BRA `(.L_x_33) ;  /* 0xffffffa000e87947 */ /* 0x000fea000383ffff */
.L_x_39:
[----:B-1----:R1:W2:Y:S02]  /*79c0*/  SYNCS.PHASECHK.TRANS64.TRYWAIT P0, [R2+URZ+0x90], R3 ;  /* 0x00009003020075a7 */ /* 0x0022a400080011ff */
[----:B--2---:R-:W-:Y:S05]  /*79d0*/  @!P0 NANOSLEEP.SYNCS 0x989680 ;  /* 0x009896800000895d */ /* 0x004fea0003900000 */
[----:B------:R-:W2:Y:S02]  /*79e0*/  @!P0 SYNCS.PHASECHK.TRANS64 P0, [R2+URZ+0x90], R3 ;  /* 0x00009003020085a7 */ /* 0x000ea400080010ff */
[----:B--2---:R-:W-:Y:S05]  /*79f0*/  @!P0 BRA `(.L_x_39) ;  /* 0xfffffffc00f08947 */ /* 0x004fea000383ffff */
[----:B------:R-:W-:Y:S05]  /*7a00*/  BRA `(.L_x_137) ;  /* 0xffffffa4008c7947 */ /* 0x000fea000383ffff */
.L_x_43:
[----:B---3--:R-:W-:-:S07]  /*7a10*/  MOV R0, UR4 ;  /* 0x0000000400007c02 */ /* 0x008fce0008000f00 */
.L_x_138:
[----:B-1----:R1:W2:Y:S02]  /*7a20*/  SYNCS.PHASECHK.TRANS64.TRYWAIT P0, [R0+URZ], R2 ;  /* 0x00000002000075a7 */ /* 0x0022a400080011ff */
[----:B--2---:R-:W-:Y:S05]  /*7a30*/  @!P0 NANOSLEEP.SYNCS 0x989680 ;  /* 0x009896800000895d */ /* 0x004fea0003900000 */
[----:B------:R-:W2:Y:S02]  /*7a40*/  @!P0 SYNCS.PHASECHK.TRANS64 P0, [R0+URZ], R2 ;  /* 0x00000002000085a7 */ /* 0x000ea400080010ff */
[----:B--2---:R-:W-:Y:S05]  /*7a50*/  @!P0 BRA `(.L_x_138) ;  /* 0xfffffffc00f08947 */ /* 0x004fea000383ffff */
[----:B------:R-:W-:Y:S05]  /*7a60*/  BRA `(.L_x_139) ;  /* 0xffffffa800fc7947 */ /* 0x000fea000383ffff */
.L_x_44:
[----:B---3--:R-:W-:-:S07]  /*7a70*/  MOV R0, UR4 ;  /* 0x0000000400007c02 */ /* 0x008fce0008000f00 */
.L_x_140:
[----:B-1----:R1:W2:Y:S02]  /*7a80*/  SYNCS.PHASECHK.TRANS64.TRYWAIT P0, [R0+URZ], R3 ;  /* 0x00000003000075a7 */ /* 0x0022a400080011ff */
[----:B--2---:R-:W-:Y:S05]  /*7a90*/  @!P0 NANOSLEEP.SYNCS 0x989680 ;  /* 0x009896800000895d */ /* 0x004fea0003900000 */
[----:B------:R-:W2:Y:S02]  /*7aa0*/  @!P0 SYNCS.PHASECHK.TRANS64 P0, [R0+URZ], R3 ;  /* 0x00000003000085a7 */ /* 0x000ea400080010ff */
[----:B--2---:R-:W-:Y:S05]  /*7ab0*/  @!P0 BRA `(.L_x_140) ;  /* 0xfffffffc00f08947 */ /* 0x004fea000383ffff */
[----:B------:R-:W-:Y:S05]  /*7ac0*/  BRA `(.L_x_141) ;  /* 0xffffffac00087947 */ /* 0x000fea000383ffff */
.L_x_45:
[----:B---3--:R-:W-:-:S07]  /*7ad0*/  MOV R0, UR4 ;  /* 0x0000000400007c02 */ /* 0x008fce0008000f00 */
.L_x_142:
[----:B-1----:R1:W2:Y:S02]  /*7ae0*/  SYNCS.PHASECHK.TRANS64.TRYWAIT P0, [R0+URZ], R3 ;  /* 0x00000003000075a7 */ /* 0x0022a400080011ff */
[----:B--2---:R-:W-:Y:S05]  /*7af0*/  @!P0 NANOSLEEP.SYNCS 0x989680 ;  /* 0x009896800000895d */ /* 0x004fea0003900000 */
[----:B------:R-:W2:Y:S02]  /*7b00*/  @!P0 SYNCS.PHASECHK.TRANS64 P0, [R0+URZ], R3 ;  /* 0x00000003000085a7 */ /* 0x000ea400080010ff */
[----:B--2---:R-:W-:Y:S05]  /*7b10*/  @!P0 BRA `(.L_x_142) ;  /* 0xfffffffc00f08947 */ /* 0x004fea000383ffff */
[----:B------:R-:W-:Y:S05]  /*7b20*/  BRA `(.L_x_143) ;  /* 0xffffffac00147947 */ /* 0x000fea000383ffff */
.L_x_46:
[----:B---3--:R-:W-:-:S07]  /*7b30*/  MOV R0, UR4 ;  /* 0x0000000400007c02 */ /* 0x008fce0008000f00 */
.L_x_144:
[----:B-1----:R1:W2:Y:S02]  /*7b40*/  SYNCS.PHASECHK.TRANS64.TRYWAIT P0, [R0+URZ], R3 ;  /* 0x00000003000075a7 */ /* 0x0022a400080011ff */
[----:B--2---:R-:W-:Y:S05]  /*7b50*/  @!P0 NANOSLEEP.SYNCS 0x989680 ;  /* 0x009896800000895d */ /* 0x004fea0003900000 */
[----:B------:R-:W2:Y:S02]  /*7b60*/  @!P0 SYNCS.PHASECHK.TRANS64 P0, [R0+URZ], R3 ;  /* 0x00000003000085a7 */ /* 0x000ea400080010ff */
[----:B--2---:R-:W-:Y:S05]  /*7b70*/  @!P0 BRA `(.L_x_144) ;  /* 0xfffffffc00f08947 */ /* 0x004fea000383ffff */
[----:B------:R-:W-:Y:S05]  /*7b80*/  BRA `(.L_x_145) ;  /* 0xffffffac00207947 */ /* 0x000fea000383ffff */
.L_x_49:
[----:B-1----:R1:W2:Y:S02]  /*7b90*/  SYNCS.PHASECHK.TRANS64.TRYWAIT P0, [R0+URZ+0xf0], R4 ;  /* 0x0000f004000075a7 */ /* 0x0022a400080011ff */
[----:B--2---:R-:W-:Y:S05]  /*7ba0*/  @!P0 NANOSLEEP.SYNCS 0x989680 ;  /* 0x009896800000895d */ /* 0x004fea0003900000 */
[----:B------:R-:W2:Y:S02]  /*7bb0*/  @!P0 SYNCS.PHASECHK.TRANS64 P0, [R0+URZ+0xf0], R4 ;  /* 0x0000f004000085a7 */ /* 0x000ea400080010ff */
[----:B--2---:R-:W-:Y:S05]  /*7bc0*/  @!P0 BRA `(.L_x_49) ;  /* 0xfffffffc00f08947 */ /* 0x004fea000383ffff */
[----:B------:R-:W-:Y:S05]  /*7bd0*/  BRA `(.L_x_146) ;  /* 0xffffffac00807947 */ /* 0x000fea000383ffff */
.L_x_50:
[----:B------:R-:W-:-:S07]  /*7be0*/  MOV R0, UR5 ;  /* 0x0000000500007c02 */ /* 0x000fce0008000f00 */
.L_x_147:
[----:B-1----:R1:W2:Y:S02]  /*7bf0*/  SYNCS.PHASECHK.TRANS64.TRYWAIT P0, [R0+URZ+0xa0], R5 ;  /* 0x0000a005000075a7 */ /* 0x0022a400080011ff */
[----:B--2---:R-:W-:Y:S05]  /*7c00*/  @!P0 NANOSLEEP.SYNCS 0x989680 ;  /* 0x009896800000895d */ /* 0x004fea0003900000 */
[----:B------:R-:W2:Y:S02]  /*7c10*/  @!P0 SYNCS.PHASECHK.TRANS64 P0, [R0+URZ+0xa0], R5 ;  /* 0x0000a005000085a7 */ /* 0x000ea400080010ff */
[----:B--2---:R-:W-:Y:S05]  /*7c20*/  @!P0 BRA `(.L_x_147) ;  /* 0xfffffffc00f08947 */ /* 0x004fea000383ffff */
[----:B------:R-:W-:Y:S05]  /*7c30*/  BRA `(.L_x_148) ;  /* 0xffffffac00907947 */ /* 0x000fea000383ffff */
.L_x_51:
[----:B-1----:R1:W2:Y:S02]  /*7c40*/  SYNCS.PHASECHK.TRANS64.TRYWAIT P1, [R0+URZ+0x90], R4 ;  /* 0x00009004000075a7 */ /* 0x0022a400080211ff */
[----:B--2---:R-:W-:Y:S05]  /*7c50*/  @!P1 NANOSLEEP.SYNCS 0x989680 ;  /* 0x009896800000995d */ /* 0x004fea0003900000 */
[----:B------:R-:W2:Y:S02]  /*7c60*/  @!P1 SYNCS.PHASECHK.TRANS64 P1, [R0+URZ+0x90], R4 ;  /* 0x00009004000095a7 */ /* 0x000ea400080210ff */
[----:B--2---:R-:W-:Y:S05]  /*7c70*/  @!P1 BRA `(.L_x_51) ;  /* 0xfffffffc00f09947 */ /* 0x004fea000383ffff */
[----:B------:R-:W-:Y:S05]  /*7c80*/  BRA `(.L_x_149) ;  /* 0xffffffac00c07947 */ /* 0x000fea000383ffff */
.L_x_54:
[----:B------:R-:W-:-:S07]  /*7c90*/  MOV R0, UR5 ;  /* 0x0000000500007c02 */ /* 0x000fce0008000f00 */
.L_x_150:
[----:B-1----:R1:W2:Y:S02]  /*7ca0*/  SYNCS.PHASECHK.TRANS64.TRYWAIT P0, [R0+URZ+0xa0], R2 ;  /* 0x0000a002000075a7 */ /* 0x0022a400080011ff */
[----:B--2---:R-:W-:Y:S05]  /*7cb0*/  @!P0 NANOSLEEP.SYNCS 0x989680 ;  /* 0x009896800000895d */ /* 0x004fea0003900000 */
[----:B------:R-:W2:Y:S02]  /*7cc0*/  @!P0 SYNCS.PHASECHK.TRANS64 P0, [R0+URZ+0xa0], R2 ;  /* 0x0000a002000085a7 */ /* 0x000ea400080010ff */
[----:B--2---:R-:W-:Y:S05]  /*7cd0*/  @!P0 BRA `(.L_x_150) ;  /* 0xfffffffc00f08947 */ /* 0x004fea000383ffff */
[----:B------:R-:W-:Y:S05]  /*7ce0*/  BRA `(.L_x_53) ;  /* 0xffffffb000147947 */ /* 0x000fea000383ffff */
.L_x_63:
[----:B-1----:R-:W-:-:S04]  /*7cf0*/  MOV R4, UR6 ;  /* 0x0000000600047c02 */ /* 0x002fc80008000f00 */
[----:B------:R1:W2:Y:S03]  /*7d00*/  SYNCS.PHASECHK.TRANS64.TRYWAIT P0, [R4+URZ+0x8], R5 ;  /* 0x00000805040075a7 */ /* 0x0002a600080011ff */
[----:B--2---:R-:W-:Y:S05]  /*7d10*/  @!P0 NANOSLEEP.SYNCS 0x989680 ;  /* 0x009896800000895d */ /* 0x004fea0003900000 */
[----:B------:R-:W2:Y:S02]  /*7d20*/  @!P0 SYNCS.PHASECHK.TRANS64 P0, [R4+URZ+0x8], R5 ;  /* 0x00000805040085a7 */ /* 0x000ea400080010ff */
[----:B--2---:R-:W-:Y:S05]  /*7d30*/  @!P0 BRA `(.L_x_63) ;  /* 0xfffffffc00ec8947 */ /* 0x004fea000383ffff */
[----:B------:R-:W-:Y:S05]  /*7d40*/  BRA `(.L_x_62) ;  /* 0xffffffb000c87947 */ /* 0x000fea000383ffff */
.L_x_65:
[----:B------:R-:W-:Y:S01]  /*7d50*/  BSSY B0, `(.L_x_151) ;  /* 0x0000006000007945 */ /* 0x000fe20003800000 */
[----:B------:R-:W-:-:S07]  /*7d60*/  MOV R15, 0xffffffff ;  /* 0xffffffff000f7802 */ /* 0x000fce0000000f00 */
[----:B-1---5:R-:W-:Y:S05]  /*7d70*/  WARPSYNC.COLLECTIVE R15, `(.L_x_152) ;  /* 0x000000000f0c7348 */ /* 0x022fea0003c00000 */
[----:B------:R-:W-:Y:S02]  /*7d80*/  ELECT P6, UR79, PT ;  /* 0x00000000004f782f */ /* 0x000fe400038c0000 */
[----:B------:R-:W-:Y:S01]  /*7d90*/  MOV R14, UR79 ;  /* 0x0000004f000e7c02 */ /* 0x000fe20008000f00 */
[----:B-1---5:R-:W-:Y:S10]  /*7da0*/  ENDCOLLECTIVE ;  /* 0x000000000000791b */ /* 0x022ff40003800000 */
.L_x_152:
[----:B------:R-:W-:Y:S05]  /*7db0*/  BSYNC B0 ;  /* 0x0000000000007941 */ /* 0x000fea0003800000 */
.L_x_151:
[----:B------:R-:W-:Y:S05]  /*7dc0*/  BRA `(.L_x_153) ;  /* 0xffffffb000f87947 */ /* 0x000fea000383ffff */
.L_x_67:
[----:B-1----:R-:W-:-:S04]  /*7dd0*/  MOV R2, UR6 ;  /* 0x0000000600027c02 */ /* 0x002fc80008000f00 */
[----:B------:R1:W2:Y:S03]  /*7de0*/  SYNCS.PHASECHK.TRANS64.TRYWAIT P0, [R2+URZ+0x8], R3 ;  /* 0x00000803020075a7 */ /* 0x0002a600080011ff */
[----:B--2---:R-:W-:Y:S05]  /*7df0*/  @!P0 NANOSLEEP.SYNCS 0x989680 ;  /* 0x009896800000895d */ /* 0x004fea0003900000 */
[----:B------:R-:W2:Y:S02]  /*7e00*/  @!P0 SYNCS.PHASECHK.TRANS64 P0, [R2+URZ+0x8], R3 ;  /* 0x00000803020085a7 */ /* 0x000ea400080010ff */
[----:B--2---:R-:W-:Y:S05]  /*7e10*/  @!P0 BRA `(.L_x_67) ;  /* 0xfffffffc00ec8947 */ /* 0x004fea000383ffff */
[----:B------:R-:W-:Y:S05]  /*7e20*/  BRA `(.L_x_66) ;  /* 0xffffffb000fc7947 */ /* 0x000fea000383ffff */
.L_x_68:
[----:B-1----:R1:W2:Y:S02]  /*7e30*/  SYNCS.PHASECHK.TRANS64.TRYWAIT P0, [R0+URZ+0x90], R4 ;  /* 0x00009004000075a7 */ /* 0x0022a400080011ff */
[----:B--2---:R-:W-:Y:S05]  /*7e40*/  @!P0 NANOSLEEP.SYNCS 0x989680 ;  /* 0x009896800000895d */ /* 0x004fea0003900000 */
[----:B------:R-:W2:Y:S02]  /*7e50*/  @!P0 SYNCS.PHASECHK.TRANS64 P0, [R0+URZ+0x90], R4 ;  /* 0x00009004000085a7 */ /* 0x000ea400080010ff */
[----:B--2---:R-:W-:Y:S05]  /*7e60*/  @!P0 BRA `(.L_x_68) ;  /* 0xfffffffc00f08947 */ /* 0x004fea000383ffff */
[----:B------:R-:W-:Y:S05]  /*7e70*/  BRA `(.L_x_154) ;  /* 0xffffffb400e87947 */ /* 0x000fea000383ffff */
.L_x_70:
[----:B------:R-:W-:-:S07]  /*7e80*/  MOV R0, UR9 ;  /* 0x0000000900007c02 */ /* 0x000fce0008000f00 */
.L_x_155:
[----:B-1----:R1:W2:Y:S02]  /*7e90*/  SYNCS.PHASECHK.TRANS64.TRYWAIT P0, [R0+URZ+0xd0], R4 ;  /* 0x0000d004000075a7 */ /* 0x0022a400080011ff */
[----:B--2---:R-:W-:Y:S05]  /*7ea0*/  @!P0 NANOSLEEP.SYNCS 0x989680 ;  /* 0x009896800000895d */ /* 0x004fea0003900000 */
[----:B------:R-:W2:Y:S02]  /*7eb0*/  @!P0 SYNCS.PHASECHK.TRANS64 P0, [R0+URZ+0xd0], R4 ;  /* 0x0000d004000085a7 */ /* 0x000ea400080010ff */
[----:B--2---:R-:W-:Y:S05]  /*7ec0*/  @!P0 BRA `(.L_x_155) ;  /* 0xfffffffc00f08947 */ /* 0x004fea000383ffff */
[----:B------:R-:W-:Y:S05]  /*7ed0*/  BRA `(.L_x_156) ;  /* 0xffffffb800347947 */ /* 0x000fea000383ffff */
.L_x_73:
[----:B------:R-:W-:Y:S07]  /*7ee0*/  MOV R0, UR8 ;  /* 0x0000000800007c02 */ /* 0x000fee0008000f00 */
.L_x_157:
[----:B-1----:R1:W2:Y:S02]  /*7ef0*/  SYNCS.PHASECHK.TRANS64.TRYWAIT P0, [R0+URZ], R4 ;  /* 0x00000004000075a7 */ /* 0x0022a400080011ff */
[----:B--2---:R-:W-:Y:S05]  /*7f00*/  @!P0 NANOSLEEP.SYNCS 0x989680 ;  /* 0x009896800000895d */ /* 0x004fea0003900000 */
[----:B------:R-:W2:Y:S02]  /*7f10*/  @!P0 SYNCS.PHASECHK.TRANS64 P0, [R0+URZ], R4 ;  /* 0x00000004000085a7 */ /* 0x000ea400080010ff */
[----:B--2---:R-:W-:Y:S05]  /*7f20*/  @!P0 BRA `(.L_x_157) ;  /* 0xfffffffc00f08947 */ /* 0x004fea000383ffff */
[----:B------:R-:W-:Y:S05]  /*7f30*/  BRA `(.L_x_72) ;  /* 0xffffffb800487947 */ /* 0x000fea000383ffff */
.L_x_77:
[----:B-1----:R-:W-:-:S07]  /*7f40*/  MOV R0, UR8 ;  /* 0x0000000800007c02 */ /* 0x002fce0008000f00 */
.L_x_158:
[----:B-1----:R1:W2:Y:S02]  /*7f50*/  SYNCS.PHASECHK.TRANS64.TRYWAIT P0, [R0+URZ], R2 ;  /* 0x00000002000075a7 */ /* 0x0022a400080011ff */
[----:B--2---:R-:W-:Y:S05]  /*7f60*/  @!P0 NANOSLEEP.SYNCS 0x989680 ;  /* 0x009896800000895d */ /* 0x004fea0003900000 */
[----:B------:R-:W2:Y:S02]  /*7f70*/  @!P0 SYNCS.PHASECHK.TRANS64 P0, [R0+URZ], R2 ;  /* 0x00000002000085a7 */ /* 0x000ea400080010ff */
[----:B--2---:R-:W-:Y:S05]  /*7f80*/  @!P0 BRA `(.L_x_158) ;  /* 0xfffffffc00f08947 */ /* 0x004fea000383ffff */
[----:B------:R-:W-:Y:S05]  /*7f90*/  BRA `(.L_x_159) ;  /* 0xffffffbc003c7947 */ /* 0x000fea000383ffff */
.L_x_78:
[----:B------:R-:W-:-:S07]  /*7fa0*/  MOV R0, UR8 ;  /* 0x0000000800007c02 */ /* 0x000fce0008000f00 */
.L_x_160:
[----:B-1----:R1:W2:Y:S02]  /*7fb0*/  SYNCS.PHASECHK.TRANS64.TRYWAIT P0, [R0+URZ], R3 ;  /* 0x00000003000075a7 */ /* 0x0022a400080011ff */
[----:B--2---:R-:W-:Y:S05]  /*7fc0*/  @!P0 NANOSLEEP.SYNCS 0x989680 ;  /* 0x009896800000895d */ /* 0x004fea0003900000 */
[----:B------:R-:W2:Y:S02]  /*7fd0*/  @!P0 SYNCS.PHASECHK.TRANS64 P0, [R0+URZ], R3 ;  /* 0x00000003000085a7 */ /* 0x000ea400080010ff */
[----:B--2---:R-:W-:Y:S05]  /*7fe0*/  @!P0 BRA `(.L_x_160) ;  /* 0xfffffffc00f08947 */ /* 0x004fea000383ffff */
[----:B------:R-:W-:Y:S05]  /*7ff0*/  BRA `(.L_x_161) ;  /* 0xffffffbc00487947 */ /* 0x000fea000383ffff */
.L_x_79:
[----:B------:R-:W-:-:S07]  /*8000*/  MOV R0, UR8 ;  /* 0x0000000800007c02 */ /* 0x000fce0008000f00 */
.L_x_162:
[----:B-1----:R1:W2:Y:S02]  /*8010*/  SYNCS.PHASECHK.TRANS64.TRYWAIT P0, [R0+URZ], R3 ;  /* 0x00000003000075a7 */ /* 0x0022a400080011ff */
[----:B--2---:R-:W-:Y:S05]  /*8020*/  @!P0 NANOSLEEP.SYNCS 0x989680 ;  /* 0x009896800000895d */ /* 0x004fea0003900000 */
[----:B------:R-:W2:Y:S02]  /*8030*/  @!P0 SYNCS.PHASECHK.TRANS64 P0, [R0+URZ], R3 ;  /* 0x00000003000085a7 */ /* 0x000ea400080010ff */
[----:B--2---:R-:W-:Y:S05]  /*8040*/  @!P0 BRA `(.L_x_162) ;  /* 0xfffffffc00f08947 */ /* 0x004fea000383ffff */
[----:B------:R-:W-:Y:S05]  /*8050*/  BRA `(.L_x_163) ;  /* 0xffffffbc00547947 */ /* 0x000fea000383ffff */
.L_x_82:
[----:B------:R-:W-:-:S07]  /*8060*/  MOV R0, UR7 ;  /* 0x0000000700007c02 */ /* 0x000fce0008000f00 */
.L_x_164:
[----:B-1----:R1:W2:Y:S02]  /*8070*/  SYNCS.PHASECHK.TRANS64.TRYWAIT P1, [R0+URZ+0x110], R2 ;  /* 0x00011002000075a7 */ /* 0x0022a400080211ff */
[----:B--2---:R-:W-:Y:S05]  /*8080*/  @!P1 NANOSLEEP.SYNCS 0x989680 ;  /* 0x009896800000995d */ /* 0x004fea0003900000 */
[----:B------:R-:W2:Y:S02]  /*8090*/  @!P1 SYNCS.PHASECHK.TRANS64 P1, [R0+URZ+0x110], R2 ;  /* 0x00011002000095a7 */ /* 0x000ea400080210ff */
[----:B--2---:R-:W-:Y:S05]  /*80a0*/  @!P1 BRA `(.L_x_164) ;  /* 0xfffffffc00f09947 */ /* 0x004fea000383ffff */
[----:B------:R-:W-:Y:S05]  /*80b0*/  BRA `(.L_x_165) ;  /* 0xffffffbc00a07947 */ /* 0x000fea000383ffff */
.L_x_87:
[----:B--2---:R2:W4:Y:S02]  /*80c0*/  SYNCS.PHASECHK.TRANS64.TRYWAIT P0, [R0+URZ+0x90], R2 ;  /* 0x00009002000075a7 */ /* 0x00452400080011ff */
[----:B----4-:R-:W-:Y:S05]  /*80d0*/  @!P0 NANOSLEEP.SYNCS 0x989680 ;  /* 0x009896800000895d */ /* 0x010fea0003900000 */
[----:B------:R-:W4:Y:S02]  /*80e0*/  @!P0 SYNCS.PHASECHK.TRANS64 P0, [R0+URZ+0x90], R2 ;  /* 0x00009002000085a7 */ /* 0x000f2400080010ff */
[----:B----4-:R-:W-:Y:S05]  /*80f0*/  @!P0 BRA `(.L_x_87) ;  /* 0xfffffffc00f08947 */ /* 0x010fea000383ffff */
[----:B------:R-:W-:Y:S05]  /*8100*/  BRA `(.L_x_166) ;  /* 0xffffffc000a07947 */ /* 0x000fea000383ffff */
.L_x_90:
[----:B------:R-:W-:Y:S07]  /*8110*/  MOV R0, UR7 ;  /* 0x0000000700007c02 */ /* 0x000fee0008000f00 */
.L_x_167:
[----:B--2---:R2:W4:Y:S02]  /*8120*/  SYNCS.PHASECHK.TRANS64.TRYWAIT P0, [R0+URZ+0x88], R2 ;  /* 0x00008802000075a7 */ /* 0x00452400080011ff */
[----:B----4-:R-:W-:Y:S05]  /*8130*/  @!P0 NANOSLEEP.SYNCS 0x989680 ;  /* 0x009896800000895d */ /* 0x010fea0003900000 */
[----:B------:R-:W4:Y:S02]  /*8140*/  @!P0 SYNCS.PHASECHK.TRANS64 P0, [R0+URZ+0x88], R2 ;  /* 0x00008802000085a7 */ /* 0x000f2400080010ff */
[----:B----4-:R-:W-:Y:S05]  /*8150*/  @!P0 BRA `(.L_x_167) ;  /* 0xfffffffc00f08947 */ /* 0x010fea000383ffff */
[----:B------:R-:W-:Y:S05]  /*8160*/  BRA `(.L_x_89) ;  /* 0xffffffc400807947 */ /* 0x000fea000383ffff */
.L_x_93:
[----:B------:R-:W-:Y:S07]  /*8170*/  MOV R0, UR15 ;  /* 0x0000000f00007c02 */ /* 0x000fee0008000f00 */
.L_x_168:
[----:B-1----:R1:W2:Y:S02]  /*8180*/  SYNCS.PHASECHK.TRANS64.TRYWAIT P0, [R0+URZ+0x68], R9 ;  /* 0x00006809000075a7 */ /* 0x0022a400080011ff */
[----:B--2---:R-:W-:Y:S05]  /*8190*/  @!P0 NANOSLEEP.SYNCS 0x989680 ;  /* 0x009896800000895d */ /* 0x004fea0003900000 */
[----:B------:R-:W2:Y:S02]  /*81a0*/  @!P0 SYNCS.PHASECHK.TRANS64 P0, [R0+URZ+0x68], R9 ;  /* 0x00006809000085a7 */ /* 0x000ea400080010ff */
[----:B--2---:R-:W-:Y:S05]  /*81b0*/  @!P0 BRA `(.L_x_168) ;  /* 0xfffffffc00f08947 */ /* 0x004fea000383ffff */
[----:B------:R-:W-:Y:S05]  /*81c0*/  BRA `(.L_x_169) ;  /* 0xffffffc400f87947 */ /* 0x000fea000383ffff */
.L_x_94:
[----:B------:R-:W-:Y:S07]  /*81d0*/  MOV R0, UR13 ;  /* 0x0000000d00007c02 */ /* 0x000fee0008000f00 */
.L_x_170:
[----:B-1----:R1:W2:Y:S02]  /*81e0*/  SYNCS.PHASECHK.TRANS64.TRYWAIT P0, [R0+URZ+0x68], R14 ;  /* 0x0000680e000075a7 */ /* 0x0022a400080011ff */
[----:B--2---:R-:W-:Y:S05]  /*81f0*/  @!P0 NANOSLEEP.SYNCS 0x989680 ;  /* 0x009896800000895d */ /* 0x004fea0003900000 */
[----:B------:R-:W2:Y:S02]  /*8200*/  @!P0 SYNCS.PHASECHK.TRANS64 P0, [R0+URZ+0x68], R14 ;  /* 0x0000680e000085a7 */ /* 0x000ea400080010ff */
[----:B--2---:R-:W-:Y:S05]  /*8210*/  @!P0 BRA `(.L_x_170) ;  /* 0xfffffffc00f08947 */ /* 0x004fea000383ffff */
[----:B------:R-:W-:Y:S05]  /*8220*/  BRA `(.L_x_171) ;  /* 0xffffffc800b47947 */ /* 0x000fea000383ffff */
.L_x_96:
[----:B------:R-:W-:-:S07]  /*8230*/  MOV R0, UR4 ;  /* 0x0000000400007c02 */ /* 0x000fce0008000f00 */
.L_x_172:
[----:B-1----:R1:W4:Y:S02]  /*8240*/  SYNCS.PHASECHK.TRANS64.TRYWAIT P0, [R0+URZ], R2 ;  /* 0x00000002000075a7 */ /* 0x00232400080011ff */
[----:B----4-:R-:W-:Y:S05]  /*8250*/  @!P0 NANOSLEEP.SYNCS 0x989680 ;  /* 0x009896800000895d */ /* 0x010fea0003900000 */
[----:B------:R-:W4:Y:S02]  /*8260*/  @!P0 SYNCS.PHASECHK.TRANS64 P0, [R0+URZ], R2 ;  /* 0x00000002000085a7 */ /* 0x000f2400080010ff */
[----:B----4-:R-:W-:Y:S05]  /*8270*/  @!P0 BRA `(.L_x_172) ;  /* 0xfffffffc00f08947 */ /* 0x010fea000383ffff */
[----:B------:R-:W-:Y:S05]  /*8280*/  BRA `(.L_x_173) ;  /* 0xffffffcc005c7947 */ /* 0x000fea000383ffff */
.L_x_97:
[----:B------:R-:W-:-:S07]  /*8290*/  MOV R0, UR4 ;  /* 0x0000000400007c02 */ /* 0x000fce0008000f00 */
.L_x_174:
[----:B-1----:R1:W4:Y:S02]  /*82a0*/  SYNCS.PHASECHK.TRANS64.TRYWAIT P0, [R0+URZ], R2 ;  /* 0x00000002000075a7 */ /* 0x00232400080011ff */
[----:B----4-:R-:W-:Y:S05]  /*82b0*/  @!P0 NANOSLEEP.SYNCS 0x989680 ;  /* 0x009896800000895d */ /* 0x010fea0003900000 */
[----:B------:R-:W4:Y:S02]  /*82c0*/  @!P0 SYNCS.PHASECHK.TRANS64 P0, [R0+URZ], R2 ;  /* 0x00000002000085a7 */ /* 0x000f2400080010ff */
[----:B----4-:R-:W-:Y:S05]  /*82d0*/  @!P0 BRA `(.L_x_174) ;  /* 0xfffffffc00f08947 */ /* 0x010fea000383ffff */
[----:B------:R-:W-:Y:S05]  /*82e0*/  BRA `(.L_x_175) ;  /* 0xffffffcc00687947 */ /* 0x000fea000383ffff */
.L_x_99:
[----:B--2---:R2:W3:Y:S02]  /*82f0*/  SYNCS.PHASECHK.TRANS64.TRYWAIT P0, [R0+URZ+0x90], R2 ;  /* 0x00009002000075a7 */ /* 0x0044e400080011ff */
[----:B---3--:R-:W-:Y:S05]  /*8300*/  @!P0 NANOSLEEP.SYNCS 0x989680 ;  /* 0x009896800000895d */ /* 0x008fea0003900000 */
[----:B------:R-:W3:Y:S02]  /*8310*/  @!P0 SYNCS.PHASECHK.TRANS64 P0, [R0+URZ+0x90], R2 ;  /* 0x00009002000085a7 */ /* 0x000ee400080010ff */
[----:B---3--:R-:W-:Y:S05]  /*8320*/  @!P0 BRA `(.L_x_99) ;  /* 0xfffffffc00f08947 */ /* 0x008fea000383ffff */
[----:B------:R-:W-:Y:S05]  /*8330*/  BRA `(.L_x_176) ;  /* 0xffffffd000607947 */ /* 0x000fea000383ffff */
.L_x_109:
[----:B-1----:R1:W3:Y:S02]  /*8340*/  SYNCS.PHASECHK.TRANS64.TRYWAIT P1, [R0+URZ+0x50], R3 ;  /* 0x00005003000075a7 */ /* 0x0022e400080211ff */
[----:B---3--:R-:W-:Y:S05]  /*8350*/  @!P1 NANOSLEEP.SYNCS 0x989680 ;  /* 0x009896800000995d */ /* 0x008fea0003900000 */
[----:B------:R-:W3:Y:S02]  /*8360*/  @!P1 SYNCS.PHASECHK.TRANS64 P1, [R0+URZ+0x50], R3 ;  /* 0x00005003000095a7 */ /* 0x000ee400080210ff */
[----:B---3--:R-:W-:Y:S05]  /*8370*/  @!P1 BRA `(.L_x_109) ;  /* 0xfffffffc00f09947 */ /* 0x008fea000383ffff */
[----:B------:R-:W-:Y:S05]  /*8380*/  BRA `(.L_x_108) ;  /* 0xffffffdc00907947 */ /* 0x000fea000383ffff */
.L_x_111:
[----:B-1----:R1:W4:Y:S02]  /*8390*/  SYNCS.PHASECHK.TRANS64.TRYWAIT P0, [R81+URZ+0xb0], R2 ;  /* 0x0000b002510075a7 */ /* 0x00232400080011ff */
[----:B----4-:R-:W-:Y:S05]  /*83a0*/  @!P0 NANOSLEEP.SYNCS 0x989680 ;  /* 0x009896800000895d */ /* 0x010fea0003900000 */
[----:B------:R-:W4:Y:S02]  /*83b0*/  @!P0 SYNCS.PHASECHK.TRANS64 P0, [R81+URZ+0xb0], R2 ;  /* 0x0000b002510085a7 */ /* 0x000f2400080010ff */
[----:B----4-:R-:W-:Y:S05]  /*83c0*/  @!P0 BRA `(.L_x_111) ;  /* 0xfffffffc00f08947 */ /* 0x010fea000383ffff */
[----:B------:R-:W-:Y:S05]  /*83d0*/  BRA `(.L_x_110) ;  /* 0xffffffdc00c87947 */ /* 0x000fea000383ffff */
.L_x_122:
[----:B-1----:R1:W2:Y:S02]  /*83e0*/  SYNCS.PHASECHK.TRANS64.TRYWAIT P0, [R2+URZ+0x50], R91 ;  /* 0x0000505b020075a7 */ /* 0x0022a400080011ff */
[----:B--2---:R-:W-:Y:S05]  /*83f0*/  @!P0 NANOSLEEP.SYNCS 0x989680 ;  /* 0x009896800000895d */ /* 0x004fea0003900000 */
[----:B------:R-:W2:Y:S02]  /*8400*/  @!P0 SYNCS.PHASECHK.TRANS64 P0, [R2+URZ+0x50], R91 ;  /* 0x0000505b020085a7 */ /* 0x000ea400080010ff */
[----:B--2---:R-:W-:Y:S05]  /*8410*/  @!P0 BRA `(.L_x_122) ;  /* 0xfffffffc00f08947 */ /* 0x004fea000383ffff */
[----:B------:R-:W-:Y:S05]  /*8420*/  BRA `(.L_x_121) ;  /* 0xffffffe800087947 */ /* 0x000fea000383ffff */
        .weak           $__internal_0_$__cuda_sm10x_tcgen05_guardrail_trap_col_being_dealloced_not_returned_by_alloc
        .type           $__internal_0_$__cuda_sm10x_tcgen05_guardrail_trap_col_being_dealloced_not_returned_by_alloc,@function
        .size           $__internal_0_$__cuda_sm10x_tcgen05_guardrail_trap_col_being_dealloced_not_returned_by_alloc,($__internal_1_$__cuda_sm10x_tcgen05_guardrail_trap_phase_invalid_during_alloc - $__internal_0_$__cuda_sm10x_tcgen05_guardrail_trap_col_being_dealloced_not_returned_by_alloc)
$__internal_0_$__cuda_sm10x_tcgen05_guardrail_trap_col_being_dealloced_not_returned_by_alloc:
[----:B------:R-:W-:Y:S05]  /*8430*/  BPT.TRAP 0x1 ;  /* 0x000000040000795c */ /* 0x000fea0000300000 */
[----:B------:R-:W-:-:S04]  /*8440*/  HFMA2 R3, -RZ, RZ, 0, 0 ;  /* 0x00000000ff037431 */ /* 0x000fc800000001ff */
[----:B------:R-:W-:Y:S05]  /*8450*/  RET.REL.NODEC R2 `(_ZN7cutlass13device_kernelINS_4gemm6kernel13GemmUniversalIN4cute5tupleIJiiiiEEENS1_10collective13CollectiveMmaINS1_35MainloopSm100TmaUmmaWarpSpecializedILi5ELi2ELi4ENS5_IJNS4_1CILi2EEENSA_ILi1EEESC_EEEEENS5_IJNSA_ILi128EEENSA_ILi64EEENSA_ILi32EEEEEENS_10tfloat32_tENS5_IJlSC_lEEESJ_SK_NS4_8TiledMMAINS4_8MMA_AtomIJNS4_23SM100_MMA_TF32_2x1SM_SSISJ_SJ_fLi128ELi64ELNS4_4UMMA5MajorE0ELSP_0ELNSO_7ScaleInE0ELSQ_0EEEEEENS4_6LayoutINS5_IJSC_SC_SC_EEENS5_IJNSA_ILi0EEESV_SV_EEEEENS5_IJNS4_10UnderscoreESY_SY_EEEEENS4_18SM100_TMA_2SM_LOADENS4_14ComposedLayoutINS4_7SwizzleILi3ELi4ELi3EEENS4_18smem_ptr_flag_bitsILi32EEENST_INS5_IJNSA_ILi8EEESH_EEENS5_IJSH_SC_EEEEEEEvNS4_8identityES11_S1B_vS1C_EENS_8epilogue10collective18CollectiveEpilogueINS1E_23Sm100TmaWarpSpecializedILi3ELi2ELi16ELb1ELb0EEEJNS5_IJSG_SG_SH_EEENS5_IJNST_ISG_SC_EENST_INS5_IJNSA_ILi16EEESB_EEENS5_IJSC_SH_EEEEEEEESJ_SK_SJ_SK_NS1E_6fusion15FusionCallbacksIS1I_NS1Q_17LinearCombinationISJ_fSJ_fLNS_15FloatRoundStyleE2EEES1J_S1P_JEEENS4_5SM1004TMEM4LOAD26SM100_TMEM_LOAD_32dp32b16xENS4_13SM90_TMA_LOADENS12_INS13_ILi2ELi4ELi3EEES16_NST_INS5_IJS17_S1L_EEENS5_IJS1L_SC_EEEEEEENS4_39AutoVectorizingCopyWithAssumedAlignmentILi128EEENS4_14SM90_TMA_STOREES25_S27_S27_EEEvvEEEEvNT_6ParamsE) ;  /* 0xffffff7802e87950 */ /* 0x000fea0003c3ffff */
        .weak           $__internal_1_$__cuda_sm10x_tcgen05_guardrail_trap_phase_invalid_during_alloc
        .type           $__internal_1_$__cuda_sm10x_tcgen05_guardrail_trap_phase_invalid_during_alloc,@function
        .size           $__internal_1_$__cuda_sm10x_tcgen05_guardrail_trap_phase_invalid_during_alloc,($__internal_2_$__cuda_sm10x_tcgen05_guardrail_trap_unallocated_columns_being_dealloced - $__internal_1_$__cuda_sm10x_tcgen05_guardrail_trap_phase_invalid_during_alloc)
$__internal_1_$__cuda_sm10x_tcgen05_guardrail_trap_phase_invalid_during_alloc:
[----:B------:R-:W-:Y:S05]  /*8460*/  BPT.TRAP 0x1 ;  /* 0x000000040000795c */ /* 0x000fea0000300000 */
[----:B------:R-:W-:-:S04]  /*8470*/  MOV R3, 0x0 ;  /* 0x0000000000037802 */ /* 0x000fc80000000f00 */
[----:B------:R-:W-:Y:S05]  /*8480*/  RET.REL.NODEC R2 `(_ZN7cutlass13device_kernelINS_4gemm6kernel13GemmUniversalIN4cute5tupleIJiiiiEEENS1_10collective13CollectiveMmaINS1_35MainloopSm100TmaUmmaWarpSpecializedILi5ELi2ELi4ENS5_IJNS4_1CILi2EEENSA_ILi1EEESC_EEEEENS5_IJNSA_ILi128EEENSA_ILi64EEENSA_ILi32EEEEEENS_10tfloat32_tENS5_IJlSC_lEEESJ_SK_NS4_8TiledMMAINS4_8MMA_AtomIJNS4_23SM100_MMA_TF32_2x1SM_SSISJ_SJ_fLi128ELi64ELNS4_4UMMA5MajorE0ELSP_0ELNSO_7ScaleInE0ELSQ_0EEEEEENS4_6LayoutINS5_IJSC_SC_SC_EEENS5_IJNSA_ILi0EEESV_SV_EEEEENS5_IJNS4_10UnderscoreESY_SY_EEEEENS4_18SM100_TMA_2SM_LOADENS4_14ComposedLayoutINS4_7SwizzleILi3ELi4ELi3EEENS4_18smem_ptr_flag_bitsILi32EEENST_INS5_IJNSA_ILi8EEESH_EEENS5_IJSH_SC_EEEEEEEvNS4_8identityES11_S1B_vS1C_EENS_8epilogue10collective18CollectiveEpilogueINS1E_23Sm100TmaWarpSpecializedILi3ELi2ELi16ELb1ELb0EEEJNS5_IJSG_SG_SH_EEENS5_IJNST_ISG_SC_EENST_INS5_IJNSA_ILi16EEESB_EEENS5_IJSC_SH_EEEEEEEESJ_SK_SJ_SK_NS1E_6fusion15FusionCallbacksIS1I_NS1Q_17LinearCombinationISJ_fSJ_fLNS_15FloatRoundStyleE2EEES1J_S1P_JEEENS4_5SM1004TMEM4LOAD26SM100_TMEM_LOAD_32dp32b16xENS4_13SM90_TMA_LOADENS12_INS13_ILi2ELi4ELi3EEES16_NST_INS5_IJS17_S1L_EEENS5_IJS1L_SC_EEEEEEENS4_39AutoVectorizingCopyWithAssumedAlignmentILi128EEENS4_14SM90_TMA_STOREES25_S27_S27_EEEvvEEEEvNT_6ParamsE) ;  /* 0xffffff7802dc7950 */ /* 0x000fea0003c3ffff */
        .weak           $__internal_2_$__cuda_sm10x_tcgen05_guardrail_trap_unallocated_columns_being_dealloced
        .type           $__internal_2_$__cuda_sm10x_tcgen05_guardrail_trap_unallocated_columns_being_dealloced,@function
        .size           $__internal_2_$__cuda_sm10x_tcgen05_guardrail_trap_unallocated_columns_being_dealloced,(.L_x_178 - $__internal_2_$__cuda_sm10x_tcgen05_guardrail_trap_unallocated_columns_being_dealloced)
$__internal_2_$__cuda_sm10x_tcgen05_guardrail_trap_unallocated_columns_being_dealloced:
[----:B------:R-:W-:Y:S05]  /*8490*/  BPT.TRAP 0x1 ;  /* 0x000000040000795c */ /* 0x000fea0000300000 */
[----:B------:R-:W-:-:S04]  /*84a0*/  HFMA2 R3, -RZ, RZ, 0, 0 ;  /* 0x00000000ff037431 */ /* 0x000fc800000001ff */
[----:B------:R-:W-:Y:S05]  /*84b0*/  RET.REL.NODEC R2 `(_ZN7cutlass13device_kernelINS_4gemm6kernel13GemmUniversalIN4cute5tupleIJiiiiEEENS1_10collective13CollectiveMmaINS1_35MainloopSm100TmaUmmaWarpSpecializedILi5ELi2ELi4ENS5_IJNS4_1CILi2EEENSA_ILi1EEESC_EEEEENS5_IJNSA_ILi128EEENSA_ILi64EEENSA_ILi32EEEEEENS_10tfloat32_tENS5_IJlSC_lEEESJ_SK_NS4_8TiledMMAINS4_8MMA_AtomIJNS4_23SM100_MMA_TF32_2x1SM_SSISJ_SJ_fLi128ELi64ELNS4_4UMMA5MajorE0ELSP_0ELNSO_7ScaleInE0ELSQ_0EEEEEENS4_6LayoutINS5_IJSC_SC_SC_EEENS5_IJNSA_ILi0EEESV_SV_EEEEENS5_IJNS4_10UnderscoreESY_SY_EEEEENS4_18SM100_TMA_2SM_LOADENS4_14ComposedLayoutINS4_7SwizzleILi3ELi4ELi3EEENS4_18smem_ptr_flag_bitsILi32EEENST_INS5_IJNSA_ILi8EEESH_EEENS5_IJSH_SC_EEEEEEEvNS4_8identityES11_S1B_vS1C_EENS_8epilogue10collective18CollectiveEpilogueINS1E_23Sm100TmaWarpSpecializedILi3ELi2ELi16ELb1ELb0EEEJNS5_IJSG_SG_SH_EEENS5_IJNST_ISG_SC_EENST_INS5_IJNSA_ILi16EEESB_EEENS5_IJSC_SH_EEEEEEEESJ_SK_SJ_SK_NS1E_6fusion15FusionCallbacksIS1I_NS1Q_17LinearCombinationISJ_fSJ_fLNS_15FloatRoundStyleE2EEES1J_S1P_JEEENS4_5SM1004TMEM4LOAD26SM100_TMEM_LOAD_32dp32b16xENS4_13SM90_TMA_LOADENS12_INS13_ILi2ELi4ELi3EEES16_NST_INS5_IJS17_S1L_EEENS5_IJS1L_SC_EEEEEEENS4_39AutoVectorizingCopyWithAssumedAlignmentILi128EEENS4_14SM90_TMA_STOREES25_S27_S27_EEEvvEEEEvNT_6ParamsE) ;  /* 0xffffff7802d07950 */ /* 0x000fea0003c3ffff */
.L_x_177:
[----:B------:R-:W-:-:S00]  /*84c0*/  BRA `(.L_x_177) ;  /* 0xfffffffc00fc7947 */ /* 0x000fc0000383ffff */
[----:B------:R-:W-:-:S00]  /*84d0*/  NOP ;  /* 0x0000000000007918 */ /* 0x000fc00000000000 */
        /* <DEDUP_REMOVED lines=10> */
.L_x_178:


//--------------------- .nv.global.init           --------------------------
	.section	.nv.global.init,"aw",@progbits
.nv.global.init:
	.type		$str$27,@object
	.size		$str$27,($str$28 - $str$27)
$str$27:
        /*0000*/ 	.byte	0x28, 0x61, 0x64, 0x64, 0x72, 0x65, 0x73, 0x73, 0x20, 0x26, 0x20, 0x6d, 0x61, 0x73, 0x6b, 0x29
        /*0010*/ 	.byte	0x20, 0x3d, 0x3d, 0x20, 0x30, 0x00
	.type		$str$28,@object
	.size		$str$28,($str$26 - $str$28)
$str$28:
        /*0016*/ 	.byte	0x2f, 0x74, 0x6d, 0x70, 0x2f, 0x63, 0x75, 0x74, 0x6c, 0x61, 0x73, 0x73, 0x5f, 0x73, 0x77, 0x65
        /*0026*/ 	.byte	0x65, 0x70, 0x5f, 0x73, 0x72, 0x63, 0x2f, 0x69, 0x6e, 0x63, 0x6c, 0x75, 0x64, 0x65, 0x2f, 0x63
        /*0036*/ 	.byte	0x75, 0x74, 0x65, 0x2f, 0x70, 0x6f, 0x69, 0x6e, 0x74, 0x65, 0x72, 0x5f, 0x66, 0x6c, 0x61, 0x67
        /*0046*/ 	.byte	0x67, 0x65, 0x64, 0x2e, 0x68, 0x70, 0x70, 0x00
	.type		$str$26,@object
	.size		$str$26,($str$25 - $str$26)
$str$26:
        /*004e*/ 	.byte	0x2f, 0x74, 0x6d, 0x70, 0x2f, 0x63, 0x75, 0x74, 0x6c, 0x61, 0x73, 0x73, 0x5f, 0x73, 0x77, 0x65
        /*005e*/ 	.byte	0x65, 0x70, 0x5f, 0x73, 0x72, 0x63, 0x2f, 0x69, 0x6e, 0x63, 0x6c, 0x75, 0x64, 0x65, 0x2f, 0x63
        /*006e*/ 	.byte	0x75, 0x74, 0x65, 0x2f, 0x61, 0x74, 0x6f, 0x6d, 0x2f, 0x63, 0x6f, 0x70, 0x79, 0x5f, 0x74, 0x72
        /*007e*/ 	.byte	0x61, 0x69, 0x74, 0x73, 0x5f, 0x73, 0x6d, 0x31, 0x30, 0x30, 0x2e, 0x68, 0x70, 0x70, 0x00
	.type		$str$25,@object
	.size		$str$25,(__unnamed_1 - $str$25)
$str$25:
        /*008d*/ 	.byte	0x28, 0x28, 0x75, 0x69, 0x6e, 0x74, 0x33, 0x32, 0x5f, 0x74, 0x28, 0x74, 0x68, 0x72, 0x65, 0x61
        /*009d*/ 	.byte	0x64, 0x49, 0x64, 0x78, 0x2e, 0x78, 0x29, 0x20, 0x2f, 0x20, 0x33, 0x32, 0x29, 0x20, 0x25, 0x20
        /*00ad*/ 	.byte	0x34, 0x29, 0x20, 0x3d, 0x3d, 0x20, 0x28, 0x28, 0x28, 0x74, 0x6d, 0x65, 0x6d, 0x5f, 0x61, 0x64
        /*00bd*/ 	.byte	0x64, 0x72, 0x20, 0x3e, 0x3e, 0x20, 0x31, 0x36, 0x29, 0x20, 0x2f, 0x20, 0x33, 0x32, 0x29, 0x20
        /*00cd*/ 	.byte	0x25, 0x20, 0x34, 0x29, 0x00
	.type		__unnamed_1,@object
	.size		__unnamed_1,(__unnamed_2 - __unnamed_1)
__unnamed_1:
        /*00d2*/ 	.byte	0x61, 0x75, 0x74, 0x6f, 0x20, 0x63, 0x75, 0x74, 0x65, 0x3a, 0x3a, 0x61, 0x73, 0x5f, 0x70, 0x6f
        /* <DEDUP_REMOVED lines=24> */
        /*0262*/ 	.byte	0x43, 0x3c, 0x32, 0x30, 0x34, 0x38, 0x3e, 0x3e, 0x3e, 0x3e, 0x5d, 0x00
	.type		__unnamed_2,@object
	.size		__unnamed_2,(.L_2 - __unnamed_2)
__unnamed_2:
        /* <DEDUP_REMOVED lines=42> */
        /*050e*/ 	.byte	0x3e, 0x5d, 0x00
.L_2:


//--------------------- .nv.shared._ZN7cutlass13device_kernelINS_4gemm6kernel13GemmUniversalIN4cute5tupleIJiiiiEEENS1_10collective13CollectiveMmaINS1_35MainloopSm100TmaUmmaWarpSpecializedILi5ELi2ELi4ENS5_IJNS4_1CILi2EEENSA_ILi1EEESC_EEEEENS5_IJNSA_ILi128EEENSA_ILi64EEENSA_ILi32EEEEEENS_10tfloat32_tENS5_IJlSC_lEEESJ_SK_NS4_8TiledMMAINS4_8MMA_AtomIJNS4_23SM100_MMA_TF32_2x1SM_SSISJ_SJ_fLi128ELi64ELNS4_4UMMA5MajorE0ELSP_0ELNSO_7ScaleInE0ELSQ_0EEEEEENS4_6LayoutINS5_IJSC_SC_SC_EEENS5_IJNSA_ILi0EEESV_SV_EEEEENS5_IJNS4_10UnderscoreESY_SY_EEEEENS4_18SM100_TMA_2SM_LOADENS4_14ComposedLayoutINS4_7SwizzleILi3ELi4ELi3EEENS4_18smem_ptr_flag_bitsILi32EEENST_INS5_IJNSA_ILi8EEESH_EEENS5_IJSH_SC_EEEEEEEvNS4_8identityES11_S1B_vS1C_EENS_8epilogue10collective18CollectiveEpilogueINS1E_23Sm100TmaWarpSpecializedILi3ELi2ELi16ELb1ELb0EEEJNS5_IJSG_SG_SH_EEENS5_IJNST_ISG_SC_EENST_INS5_IJNSA_ILi16EEESB_EEENS5_IJSC_SH_EEEEEEEESJ_SK_SJ_SK_NS1E_6fusion15FusionCallbacksIS1I_NS1Q_17LinearCombinationISJ_fSJ_fLNS_15FloatRoundStyleE2EEES1J_S1P_JEEENS4_5SM1004TMEM4LOAD26SM100_TMEM_LOAD_32dp32b16xENS4_13SM90_TMA_LOADENS12_INS13_ILi2ELi4ELi3EEES16_NST_INS5_IJS17_S1L_EEENS5_IJS1L_SC_EEEEEEENS4_39AutoVectorizingCopyWithAssumedAlignmentILi128EEENS4_14SM90_TMA_STOREES25_S27_S27_EEEvvEEEEvNT_6ParamsE --------------------------
	.section	.nv.shared._ZN7cutlass13device_kernelINS_4gemm6kernel13GemmUniversalIN4cute5tupleIJiiiiEEENS1_10collective13CollectiveMmaINS1_35MainloopSm100TmaUmmaWarpSpecializedILi5ELi2ELi4ENS5_IJNS4_1CILi2EEENSA_ILi1EEESC_EEEEENS5_IJNSA_ILi128EEENSA_ILi64EEENSA_ILi32EEEEEENS_10tfloat32_tENS5_IJlSC_lEEESJ_SK_NS4_8TiledMMAINS4_8MMA_AtomIJNS4_23SM100_MMA_TF32_2x1SM_SSISJ_SJ_fLi128ELi64ELNS4_4UMMA5MajorE0ELSP_0ELNSO_7ScaleInE0ELSQ_0EEEEEENS4_6LayoutINS5_IJSC_SC_SC_EEENS5_IJNSA_ILi0EEESV_SV_EEEEENS5_IJNS4_10UnderscoreESY_SY_EEEEENS4_18SM100_TMA_2SM_LOADENS4_14ComposedLayoutINS4_7SwizzleILi3ELi4ELi3EEENS4_18smem_ptr_flag_bitsILi32EEENST_INS5_IJNSA_ILi8EEESH_EEENS5_IJSH_SC_EEEEEEEvNS4_8identityES11_S1B_vS1C_EENS_8epilogue10collective18CollectiveEpilogueINS1E_23Sm100TmaWarpSpecializedILi3ELi2ELi16ELb1ELb0EEEJNS5_IJSG_SG_SH_EEENS5_IJNST_ISG_SC_EENST_INS5_IJNSA_ILi16EEESB_EEENS5_IJSC_SH_EEEEEEEESJ_SK_SJ_SK_NS1E_6fusion15FusionCallbacksIS1I_NS1Q_17LinearCombinationISJ_fSJ_fLNS_15FloatRoundStyleE2EEES1J_S1P_JEEENS4_5SM1004TMEM4LOAD26SM100_TMEM_LOAD_32dp32b16xENS4_13SM90_TMA_LOADENS12_INS13_ILi2ELi4ELi3EEES16_NST_INS5_IJS17_S1L_EEENS5_IJS1L_SC_EEEEEEENS4_39AutoVectorizingCopyWithAssumedAlignmentILi128EEENS4_14SM90_TMA_STOREES25_S27_S27_EEEvvEEEEvNT_6ParamsE,"aw",@nobits
	.sectionflags	@""
	.align	16
	.zero		1024


//--------------------- .nv.shared.reserved.0     --------------------------
	.section	.nv.shared.reserved.0,"aw",@nobits
	.weak		__nv_reservedSMEM_offset_0_alias
	.size		__nv_reservedSMEM_offset_0_alias, 0, 64
	.other		__nv_reservedSMEM_offset_0_alias,@"STO_CUDA_RESERVED_SHARED STV_DEFAULT"
__nv_reservedSMEM_offset_0_alias:
	.zero		0
.nv.shared.reserved.0:
	.zero		64
	.weak		__nv_reservedSMEM_tcgen05_partition
	.type		__nv_reservedSMEM_tcgen05_partition,@object
	.size		__nv_reservedSMEM_tcgen05_partition,(.L_0 - __nv_reservedSMEM_tcgen05_partition)
__nv_reservedSMEM_tcgen05_partition:
	.zero		32
.L_0:


//--------------------- .nv.global                --------------------------
	.section	.nv.global,"aw",@nobits
.nv.global:
	.type		_ZN40_INTERNAL_51edcbcc_4_k_cu_ccfc3956_107174cute1_E,@object
	.size		_ZN40_INTERNAL_51edcbcc_4_k_cu_ccfc3956_107174cute1_E,(_ZN40_INTERNAL_51edcbcc_4_k_cu_ccfc3956_107174cuda3std3__45__cpo6cbeginE - _ZN40_INTERNAL_51edcbcc_4_k_cu_ccfc3956_107174cute1_E)
_ZN40_INTERNAL_51edcbcc_4_k_cu_ccfc3956_107174cute1_E:
	.zero		1
	.type		_ZN40_INTERNAL_51edcbcc_4_k_cu_ccfc3956_107174cuda3std3__45__cpo6cbeginE,@object
	.size		_ZN40_INTERNAL_51edcbcc_4_k_cu_ccfc3956_107174cuda3std3__45__cpo6cbeginE,(_ZN40_INTERNAL_51edcbcc_4_k_cu_ccfc3956_107174cuda3std3__48in_placeE - _ZN40_INTERNAL_51edcbcc_4_k_cu_ccfc3956_107174cuda3std3__45__cpo6cbeginE)
_ZN40_INTERNAL_51edcbcc_4_k_cu_ccfc3956_107174cuda3std3__45__cpo6cbeginE:
	.zero		1
	.type		_ZN40_INTERNAL_51edcbcc_4_k_cu_ccfc3956_107174cuda3std3__48in_placeE,@object
	.size		_ZN40_INTERNAL_51edcbcc_4_k_cu_ccfc3956_107174cuda3std3__48in_placeE,(_ZN40_INTERNAL_51edcbcc_4_k_cu_ccfc3956_107174cuda3std6ranges3__45__cpo9iter_moveE - _ZN40_INTERNAL_51edcbcc_4_k_cu_ccfc3956_107174cuda3std3__48in_placeE)
_ZN40_INTERNAL_51edcbcc_4_k_cu_ccfc3956_107174cuda3std3__48in_placeE:
	.zero		1
	.type		_ZN40_INTERNAL_51edcbcc_4_k_cu_ccfc3956_107174cuda3std6ranges3__45__cpo9iter_moveE,@object
	.size		_ZN40_INTERNAL_51edcbcc_4_k_cu_ccfc3956_107174cuda3std6ranges3__45__cpo9iter_moveE,(_ZN40_INTERNAL_51edcbcc_4_k_cu_ccfc3956_107174cuda3std3__45__cpo5beginE - _ZN40_INTERNAL_51edcbcc_4_k_cu_ccfc3956_107174cuda3std6ranges3__45__cpo9iter_moveE)
_ZN40_INTERNAL_51edcbcc_4_k_cu_ccfc3956_107174cuda3std6ranges3__45__cpo9iter_moveE:
	.zero		1
	.type		_ZN40_INTERNAL_51edcbcc_4_k_cu_ccfc3956_107174cuda3std3__45__cpo5beginE,@object
	.size		_ZN40_INTERNAL_51edcbcc_4_k_cu_ccfc3956_107174cuda3std3__45__cpo5beginE,(_ZN40_INTERNAL_51edcbcc_4_k_cu_ccfc3956_107174cuda3std3__442_GLOBAL__N__51edcbcc_4_k_cu_ccfc3956_107176ignoreE - _ZN40_INTERNAL_51edcbcc_4_k_cu_ccfc3956_107174cuda3std3__45__cpo5beginE)
_ZN40_INTERNAL_51edcbcc_4_k_cu_ccfc3956_107174cuda3std3__45__cpo5beginE:
	.zero		1
	.type		_ZN40_INTERNAL_51edcbcc_4_k_cu_ccfc3956_107174cuda3std3__442_GLOBAL__N__51edcbcc_4_k_cu_ccfc3956_107176ignoreE,@object
	.size		_ZN40_INTERNAL_51edcbcc_4_k_cu_ccfc3956_107174cuda3std3__442_GLOBAL__N__51edcbcc_4_k_cu_ccfc3956_107176ignoreE,(_ZN40_INTERNAL_51edcbcc_4_k_cu_ccfc3956_107174cute7productE - _ZN40_INTERNAL_51edcbcc_4_k_cu_ccfc3956_107174cuda3std3__442_GLOBAL__N__51edcbcc_4_k_cu_ccfc3956_107176ignoreE)
_ZN40_INTERNAL_51edcbcc_4_k_cu_ccfc3956_107174cuda3std3__442_GLOBAL__N__51edcbcc_4_k_cu_ccfc3956_107176ignoreE:
	.zero		1
	.type		_ZN40_INTERNAL_51edcbcc_4_k_cu_ccfc3956_107174cute7productE,@object
	.size		_ZN40_INTERNAL_51edcbcc_4_k_cu_ccfc3956_107174cute7productE,(_ZN40_INTERNAL_51edcbcc_4_k_cu_ccfc3956_107174cuda3std3__45__cpo3endE - _ZN40_INTERNAL_51edcbcc_4_k_cu_ccfc3956_107174cute7productE)
_ZN40_INTERNAL_51edcbcc_4_k_cu_ccfc3956_107174cute7productE:
	.zero		1
	.type		_ZN40_INTERNAL_51edcbcc_4_k_cu_ccfc3956_107174cuda3std3__45__cpo3endE,@object
	.size		_ZN40_INTERNAL_51edcbcc_4_k_cu_ccfc3956_107174cuda3std3__45__cpo3endE,(_ZN40_INTERNAL_51edcbcc_4_k_cu_ccfc3956_107174cuda3std3__419piecewise_constructE - _ZN40_INTERNAL_51edcbcc_4_k_cu_ccfc3956_107174cuda3std3__45__cpo3endE)
_ZN40_INTERNAL_51edcbcc_4_k_cu_ccfc3956_107174cuda3std3__45__cpo3endE:
	.zero		1
	.type		_ZN40_INTERNAL_51edcbcc_4_k_cu_ccfc3956_107174cuda3std3__419piecewise_constructE,@object
	.size		_ZN40_INTERNAL_51edcbcc_4_k_cu_ccfc3956_107174cuda3std3__419piecewise_constructE,(_ZN40_INTERNAL_51edcbcc_4_k_cu_ccfc3956_107174cuda3std3__45__cpo4cendE - _ZN40_INTERNAL_51edcbcc_4_k_cu_ccfc3956_107174cuda3std3__419piecewise_constructE)
_ZN40_INTERNAL_51edcbcc_4_k_cu_ccfc3956_107174cuda3std3__419piecewise_constructE:
	.zero		1
	.type		_ZN40_INTERNAL_51edcbcc_4_k_cu_ccfc3956_107174cuda3std3__45__cpo4cendE,@object
	.size		_ZN40_INTERNAL_51edcbcc_4_k_cu_ccfc3956_107174cuda3std3__45__cpo4cendE,(_ZN40_INTERNAL_51edcbcc_4_k_cu_ccfc3956_107174cuda3std6ranges3__45__cpo4swapE - _ZN40_INTERNAL_51edcbcc_4_k_cu_ccfc3956_107174cuda3std3__45__cpo4cendE)
_ZN40_INTERNAL_51edcbcc_4_k_cu_ccfc3956_107174cuda3std3__45__cpo4cendE:
	.zero		1
	.type		_ZN40_INTERNAL_51edcbcc_4_k_cu_ccfc3956_107174cuda3std6ranges3__45__cpo4swapE,@object
	.size		_ZN40_INTERNAL_51edcbcc_4_k_cu_ccfc3956_107174cuda3std6ranges3__45__cpo4swapE,(.L_10 - _ZN40_INTERNAL_51edcbcc_4_k_cu_ccfc3956_107174cuda3std6ranges3__45__cpo4swapE)
_ZN40_INTERNAL_51edcbcc_4_k_cu_ccfc3956_107174cuda3std6ranges3__45__cpo4swapE:
	.zero		1
.L_10:


//--------------------- .nv.constant0._ZN7cutlass13device_kernelINS_4gemm6kernel13GemmUniversalIN4cute5tupleIJiiiiEEENS1_10collective13CollectiveMmaINS1_35MainloopSm100TmaUmmaWarpSpecializedILi5ELi2ELi4ENS5_IJNS4_1CILi2EEENSA_ILi1EEESC_EEEEENS5_IJNSA_ILi128EEENSA_ILi64EEENSA_ILi32EEEEEENS_10tfloat32_tENS5_IJlSC_lEEESJ_SK_NS4_8TiledMMAINS4_8MMA_AtomIJNS4_23SM100_MMA_TF32_2x1SM_SSISJ_SJ_fLi128ELi64ELNS4_4UMMA5MajorE0ELSP_0ELNSO_7ScaleInE0ELSQ_0EEEEEENS4_6LayoutINS5_IJSC_SC_SC_EEENS5_IJNSA_ILi0EEESV_SV_EEEEENS5_IJNS4_10UnderscoreESY_SY_EEEEENS4_18SM100_TMA_2SM_LOADENS4_14ComposedLayoutINS4_7SwizzleILi3ELi4ELi3EEENS4_18smem_ptr_flag_bitsILi32EEENST_INS5_IJNSA_ILi8EEESH_EEENS5_IJSH_SC_EEEEEEEvNS4_8identityES11_S1B_vS1C_EENS_8epilogue10collective18CollectiveEpilogueINS1E_23Sm100TmaWarpSpecializedILi3ELi2ELi16ELb1ELb0EEEJNS5_IJSG_SG_SH_EEENS5_IJNST_ISG_SC_EENST_INS5_IJNSA_ILi16EEESB_EEENS5_IJSC_SH_EEEEEEEESJ_SK_SJ_SK_NS1E_6fusion15FusionCallbacksIS1I_NS1Q_17LinearCombinationISJ_fSJ_fLNS_15FloatRoundStyleE2EEES1J_S1P_JEEENS4_5SM1004TMEM4LOAD26SM100_TMEM_LOAD_32dp32b16xENS4_13SM90_TMA_LOADENS12_INS13_ILi2ELi4ELi3EEES16_NST_INS5_IJS17_S1L_EEENS5_IJS1L_SC_EEEEEEENS4_39AutoVectorizingCopyWithAssumedAlignmentILi128EEENS4_14SM90_TMA_STOREES25_S27_S27_EEEvvEEEEvNT_6ParamsE --------------------------
	.section	.nv.constant0._ZN7cutlass13device_kernelINS_4gemm6kernel13GemmUniversalIN4cute5tupleIJiiiiEEENS1_10collective13CollectiveMmaINS1_35MainloopSm100TmaUmmaWarpSpecializedILi5ELi2ELi4ENS5_IJNS4_1CILi2EEENSA_ILi1EEESC_EEEEENS5_IJNSA_ILi128EEENSA_ILi64EEENSA_ILi32EEEEEENS_10tfloat32_tENS5_IJlSC_lEEESJ_SK_NS4_8TiledMMAINS4_8MMA_AtomIJNS4_23SM100_MMA_TF32_2x1SM_SSISJ_SJ_fLi128ELi64ELNS4_4UMMA5MajorE0ELSP_0ELNSO_7ScaleInE0ELSQ_0EEEEEENS4_6LayoutINS5_IJSC_SC_SC_EEENS5_IJNSA_ILi0EEESV_SV_EEEEENS5_IJNS4_10UnderscoreESY_SY_EEEEENS4_18SM100_TMA_2SM_LOADENS4_14ComposedLayoutINS4_7SwizzleILi3ELi4ELi3EEENS4_18smem_ptr_flag_bitsILi32EEENST_INS5_IJNSA_ILi8EEESH_EEENS5_IJSH_SC_EEEEEEEvNS4_8identityES11_S1B_vS1C_EENS_8epilogue10collective18CollectiveEpilogueINS1E_23Sm100TmaWarpSpecializedILi3ELi2ELi16ELb1ELb0EEEJNS5_IJSG_SG_SH_EEENS5_IJNST_ISG_SC_EENST_INS5_IJNSA_ILi16EEESB_EEENS5_IJSC_SH_EEEEEEEESJ_SK_SJ_SK_NS1E_6fusion15FusionCallbacksIS1I_NS1Q_17LinearCombinationISJ_fSJ_fLNS_15FloatRoundStyleE2EEES1J_S1P_JEEENS4_5SM1004TMEM4LOAD26SM100_TMEM_LOAD_32dp32b16xENS4_13SM90_TMA_LOADENS12_INS13_ILi2ELi4ELi3EEES16_NST_INS5_IJS17_S1L_EEENS5_IJS1L_SC_EEEEEEENS4_39AutoVectorizingCopyWithAssumedAlignmentILi128EEENS4_14SM90_TMA_STOREES25_S27_S27_EEEvvEEEEvNT_6ParamsE,"a",@progbits
	.sectionflags	@""
	.align	4
.nv.constant0._ZN7cutlass13device_kernelINS_4gemm6kernel13GemmUniversalIN4cute5tupleIJiiiiEEENS1_10collective13CollectiveMmaINS1_35MainloopSm100TmaUmmaWarpSpecializedILi5ELi2ELi4ENS5_IJNS4_1CILi2EEENSA_ILi1EEESC_EEEEENS5_IJNSA_ILi128EEENSA_ILi64EEENSA_ILi32EEEEEENS_10tfloat32_tENS5_IJlSC_lEEESJ_SK_NS4_8TiledMMAINS4_8MMA_AtomIJNS4_23SM100_MMA_TF32_2x1SM_SSISJ_SJ_fLi128ELi64ELNS4_4UMMA5MajorE0ELSP_0ELNSO_7ScaleInE0ELSQ_0EEEEEENS4_6LayoutINS5_IJSC_SC_SC_EEENS5_IJNSA_ILi0EEESV_SV_EEEEENS5_IJNS4_10UnderscoreESY_SY_EEEEENS4_18SM100_TMA_2SM_LOADENS4_14ComposedLayoutINS4_7SwizzleILi3ELi4ELi3EEENS4_18smem_ptr_flag_bitsILi32EEENST_INS5_IJNSA_ILi8EEESH_EEENS5_IJSH_SC_EEEEEEEvNS4_8identityES11_S1B_vS1C_EENS_8epilogue10collective18CollectiveEpilogueINS1E_23Sm100TmaWarpSpecializedILi3ELi2ELi16ELb1ELb0EEEJNS5_IJSG_SG_SH_EEENS5_IJNST_ISG_SC_EENST_INS5_IJNSA_ILi16EEESB_EEENS5_IJSC_SH_EEEEEEEESJ_SK_SJ_SK_NS1E_6fusion15FusionCallbacksIS1I_NS1Q_17LinearCombinationISJ_fSJ_fLNS_15FloatRoundStyleE2EEES1J_S1P_JEEENS4_5SM1004TMEM4LOAD26SM100_TMEM_LOAD_32dp32b16xENS4_13SM90_TMA_LOADENS12_INS13_ILi2ELi4ELi3EEES16_NST_INS5_IJS17_S1L_EEENS5_IJS1L_SC_EEEEEEENS4_39AutoVectorizingCopyWithAssumedAlignmentILi128EEENS4_14SM90_TMA_STOREES25_S27_S27_EEEvvEEEEvNT_6ParamsE:
	.zero		2944


//--------------------- SYMBOLS --------------------------

	.type		.nv.reservedSmem.offset0,@object
	.size		.nv.reservedSmem.offset0,0x4
	.type		.nv.reservedSmem.cap,@object
	.size		.nv.reservedSmem.cap,0x4
	.type		__assertfail,@function
